	.target	sm_90a

	.elftype	@"ET_EXEC"


//--------------------- .note.nv.tkinfo           --------------------------
	.section	.note.nv.tkinfo,"",@"SHT_NOTE"
	.sectionflags	@"SHF_NOTE_NV_TKINFO"
	.tkinfo
        /*0018*/ 	.word	0x00000002
        /*0030*/ 	.string	""
        /*0030*/ 	.string	"ptxas"
        /*0030*/ 	.string	"Cuda compilation tools, release 13.0, V13.0.88"
        /*0030*/ 	.string	"Build cuda_13.0.r13.0/compiler.36424714_0"
        /*0030*/ 	.string	"-arch sm_90a -m 64 "



//--------------------- .note.nv.cuinfo           --------------------------
	.section	.note.nv.cuinfo,"",@"SHT_NOTE"
	.sectionflags	@"SHF_NOTE_NV_CUINFO"
        /*0018*/ 	.short	0x0002
        /*001a*/ 	.short	0x005a
        /*001c*/ 	.short	0x0082
	.zero		2


//--------------------- .nv.info                  --------------------------
	.section	.nv.info,"",@"SHT_CUDA_INFO"
	.align	4


	//----- nvinfo : EIATTR_REGCOUNT
	.align		4
        /*0000*/ 	.byte	0x04, 0x2f
        /*0002*/ 	.short	(.L_12 - .L_11)
	.align		4
.L_11:
        /*0004*/ 	.word	index@(_ZN7cutlass13device_kernelINS_4gemm6kernel13GemmUniversalIN4cute5tupleIJiiiiEEENS1_10collective13CollectiveMmaINS1_37MainloopSm90TmaGmmaWarpSpecializedFP8ILi18ENS5_IJNS4_1CILi2EEESB_NSA_ILi1EEEEEENS1_35KernelTmaWarpSpecializedCooperativeEEENS5_IJNSA_ILi256EEENSA_ILi128EEENSA_ILi32EEEEEENS_12float_e4m3_tENS5_IJlSC_lEEESK_SL_NS4_8TiledMMAINS4_8MMA_AtomIJNS4_4SM904GMMA31MMA_64x128x32_F32E4M3E4M3_SS_TNILNSP_7ScaleInE1ELSR_1EEEEEENS4_6LayoutINS5_IJSB_SC_SC_EEENS5_IJSC_NSA_ILi0EEESW_EEEEENS5_IJNS4_10UnderscoreESZ_SZ_EEEEENS4_23SM90_TMA_LOAD_MULTICASTENS4_14ComposedLayoutINS4_7SwizzleILi1ELi4ELi3EEENS4_18smem_ptr_flag_bitsILi8EEENSU_INS5_IJNSA_ILi8EEESI_EEENS5_IJSI_SC_EEEEEEEvNS4_8identityES12_S1C_vS1D_EENS_8epilogue10collective6detail29Sm90TmaWarpSpecializedAdapterINS1G_15DefaultEpilogueISK_SL_SL_NS1F_6thread17LinearCombinationISK_Li1EffLNS1K_9ScaleType4KindE0ELNS_15FloatRoundStyleE2ESK_EENS1_15EpilogueDefaultEEEEEvvEEEEvNT_6ParamsE)
        /*0008*/ 	.word	0x000000a8


	//----- nvinfo : EIATTR_FRAME_SIZE
	.align		4
.L_12:
        /*000c*/ 	.byte	0x04, 0x11
        /*000e*/ 	.short	(.L_14 - .L_13)
	.align		4
.L_13:
        /*0010*/ 	.word	index@(_ZN7cutlass13device_kernelINS_4gemm6kernel13GemmUniversalIN4cute5tupleIJiiiiEEENS1_10collective13CollectiveMmaINS1_37MainloopSm90TmaGmmaWarpSpecializedFP8ILi18ENS5_IJNS4_1CILi2EEESB_NSA_ILi1EEEEEENS1_35KernelTmaWarpSpecializedCooperativeEEENS5_IJNSA_ILi256EEENSA_ILi128EEENSA_ILi32EEEEEENS_12float_e4m3_tENS5_IJlSC_lEEESK_SL_NS4_8TiledMMAINS4_8MMA_AtomIJNS4_4SM904GMMA31MMA_64x128x32_F32E4M3E4M3_SS_TNILNSP_7ScaleInE1ELSR_1EEEEEENS4_6LayoutINS5_IJSB_SC_SC_EEENS5_IJSC_NSA_ILi0EEESW_EEEEENS5_IJNS4_10UnderscoreESZ_SZ_EEEEENS4_23SM90_TMA_LOAD_MULTICASTENS4_14ComposedLayoutINS4_7SwizzleILi1ELi4ELi3EEENS4_18smem_ptr_flag_bitsILi8EEENSU_INS5_IJNSA_ILi8EEESI_EEENS5_IJSI_SC_EEEEEEEvNS4_8identityES12_S1C_vS1D_EENS_8epilogue10collective6detail29Sm90TmaWarpSpecializedAdapterINS1G_15DefaultEpilogueISK_SL_SL_NS1F_6thread17LinearCombinationISK_Li1EffLNS1K_9ScaleType4KindE0ELNS_15FloatRoundStyleE2ESK_EENS1_15EpilogueDefaultEEEEEvvEEEEvNT_6ParamsE)
        /*0014*/ 	.word	0x00000108


	//----- nvinfo : EIATTR_MIN_STACK_SIZE
	.align		4
.L_14:
        /*0018*/ 	.byte	0x04, 0x12
        /*001a*/ 	.short	(.L_16 - .L_15)
	.align		4
.L_15:
        /*001c*/ 	.word	index@(_ZN7cutlass13device_kernelINS_4gemm6kernel13GemmUniversalIN4cute5tupleIJiiiiEEENS1_10collective13CollectiveMmaINS1_37MainloopSm90TmaGmmaWarpSpecializedFP8ILi18ENS5_IJNS4_1CILi2EEESB_NSA_ILi1EEEEEENS1_35KernelTmaWarpSpecializedCooperativeEEENS5_IJNSA_ILi256EEENSA_ILi128EEENSA_ILi32EEEEEENS_12float_e4m3_tENS5_IJlSC_lEEESK_SL_NS4_8TiledMMAINS4_8MMA_AtomIJNS4_4SM904GMMA31MMA_64x128x32_F32E4M3E4M3_SS_TNILNSP_7ScaleInE1ELSR_1EEEEEENS4_6LayoutINS5_IJSB_SC_SC_EEENS5_IJSC_NSA_ILi0EEESW_EEEEENS5_IJNS4_10UnderscoreESZ_SZ_EEEEENS4_23SM90_TMA_LOAD_MULTICASTENS4_14ComposedLayoutINS4_7SwizzleILi1ELi4ELi3EEENS4_18smem_ptr_flag_bitsILi8EEENSU_INS5_IJNSA_ILi8EEESI_EEENS5_IJSI_SC_EEEEEEEvNS4_8identityES12_S1C_vS1D_EENS_8epilogue10collective6detail29Sm90TmaWarpSpecializedAdapterINS1G_15DefaultEpilogueISK_SL_SL_NS1F_6thread17LinearCombinationISK_Li1EffLNS1K_9ScaleType4KindE0ELNS_15FloatRoundStyleE2ESK_EENS1_15EpilogueDefaultEEEEEvvEEEEvNT_6ParamsE)
        /*0020*/ 	.word	0x00000108
.L_16:


//--------------------- .nv.compat                --------------------------
	.section	.nv.compat,"",@"SHT_CUDA_COMPAT_INFO"
	.align	4
        /*0000*/ 	.byte	0x02, 0x09, 0x01, 0x00, 0x02, 0x02, 0x04, 0x00, 0x02, 0x05, 0x05, 0x00, 0x03, 0x07, 0x01, 0x01
        /*0010*/ 	.byte	0x02, 0x03, 0x01, 0x00, 0x02, 0x06, 0x01, 0x00, 0x04, 0x0b, 0x08, 0x00, 0x00, 0x00, 0x00, 0x00
        /*0020*/ 	.byte	0x00, 0x00, 0x00, 0x00


//--------------------- .nv.info._ZN7cutlass13device_kernelINS_4gemm6kernel13GemmUniversalIN4cute5tupleIJiiiiEEENS1_10collective13CollectiveMmaINS1_37MainloopSm90TmaGmmaWarpSpecializedFP8ILi18ENS5_IJNS4_1CILi2EEESB_NSA_ILi1EEEEEENS1_35KernelTmaWarpSpecializedCooperativeEEENS5_IJNSA_ILi256EEENSA_ILi128EEENSA_ILi32EEEEEENS_12float_e4m3_tENS5_IJlSC_lEEESK_SL_NS4_8TiledMMAINS4_8MMA_AtomIJNS4_4SM904GMMA31MMA_64x128x32_F32E4M3E4M3_SS_TNILNSP_7ScaleInE1ELSR_1EEEEEENS4_6LayoutINS5_IJSB_SC_SC_EEENS5_IJSC_NSA_ILi0EEESW_EEEEENS5_IJNS4_10UnderscoreESZ_SZ_EEEEENS4_23SM90_TMA_LOAD_MULTICASTENS4_14ComposedLayoutINS4_7SwizzleILi1ELi4ELi3EEENS4_18smem_ptr_flag_bitsILi8EEENSU_INS5_IJNSA_ILi8EEESI_EEENS5_IJSI_SC_EEEEEEEvNS4_8identityES12_S1C_vS1D_EENS_8epilogue10collective6detail29Sm90TmaWarpSpecializedAdapterINS1G_15DefaultEpilogueISK_SL_SL_NS1F_6thread17LinearCombinationISK_Li1EffLNS1K_9ScaleType4KindE0ELNS_15FloatRoundStyleE2ESK_EENS1_15EpilogueDefaultEEEEEvvEEEEvNT_6ParamsE --------------------------
	.section	.nv.info._ZN7cutlass13device_kernelINS_4gemm6kernel13GemmUniversalIN4cute5tupleIJiiiiEEENS1_10collective13CollectiveMmaINS1_37MainloopSm90TmaGmmaWarpSpecializedFP8ILi18ENS5_IJNS4_1CILi2EEESB_NSA_ILi1EEEEEENS1_35KernelTmaWarpSpecializedCooperativeEEENS5_IJNSA_ILi256EEENSA_ILi128EEENSA_ILi32EEEEEENS_12float_e4m3_tENS5_IJlSC_lEEESK_SL_NS4_8TiledMMAINS4_8MMA_AtomIJNS4_4SM904GMMA31MMA_64x128x32_F32E4M3E4M3_SS_TNILNSP_7ScaleInE1ELSR_1EEEEEENS4_6LayoutINS5_IJSB_SC_SC_EEENS5_IJSC_NSA_ILi0EEESW_EEEEENS5_IJNS4_10UnderscoreESZ_SZ_EEEEENS4_23SM90_TMA_LOAD_MULTICASTENS4_14ComposedLayoutINS4_7SwizzleILi1ELi4ELi3EEENS4_18smem_ptr_flag_bitsILi8EEENSU_INS5_IJNSA_ILi8EEESI_EEENS5_IJSI_SC_EEEEEEEvNS4_8identityES12_S1C_vS1D_EENS_8epilogue10collective6detail29Sm90TmaWarpSpecializedAdapterINS1G_15DefaultEpilogueISK_SL_SL_NS1F_6thread17LinearCombinationISK_Li1EffLNS1K_9ScaleType4KindE0ELNS_15FloatRoundStyleE2ESK_EENS1_15EpilogueDefaultEEEEEvvEEEEvNT_6ParamsE,"",@"SHT_CUDA_INFO"
	.sectionflags	@""
	.align	4


	//----- nvinfo : EIATTR_CUDA_API_VERSION
	.align		4
        /*0000*/ 	.byte	0x04, 0x37
        /*0002*/ 	.short	(.L_18 - .L_17)
.L_17:
        /*0004*/ 	.word	0x00000082


	//----- nvinfo : EIATTR_KPARAM_INFO
	.align		4
.L_18:
        /*0008*/ 	.byte	0x04, 0x17
        /*000a*/ 	.short	(.L_20 - .L_19)
.L_19:
        /*000c*/ 	.word	0x00000000
        /*0010*/ 	.short	0x0000
        /*0012*/ 	.short	0x0070
        /*0014*/ 	.byte	0x00, 0xf0, 0x01, 0x10


	//----- nvinfo : EIATTR_SPARSE_MMA_MASK
	.align		4
.L_20:
        /*0018*/ 	.byte	0x03, 0x50
        /*001a*/ 	.short	0x0000


	//----- nvinfo : EIATTR_MAXREG_COUNT
	.align		4
        /*001c*/ 	.byte	0x03, 0x1b
        /*001e*/ 	.short	0x00a8


	//----- nvinfo : EIATTR_NUM_BARRIERS
	.align		4
        /*0020*/ 	.byte	0x02, 0x4c
        /*0022*/ 	.byte	0x01
	.zero		1


	//----- nvinfo : EIATTR_ANNOTATIONS
	.align		4
        /*0024*/ 	.byte	0x04, 0x55
        /*0026*/ 	.short	(.L_22 - .L_21)


	//   ....[0]....
.L_21:
        /*0028*/ 	.word	0x00000001
        /*002c*/ 	.byte	0x00, 0x09, 0x00, 0x00, 0x01, 0x00, 0x00, 0x00, 0xf0, 0x09, 0x00, 0x00, 0x01, 0x00, 0x00, 0x00
        /* <DEDUP_REMOVED lines=198> */
        /*0c9c*/ 	.byte	0x50, 0x0f, 0x01, 0x00


	//----- nvinfo : EIATTR_MERCURY_ISA_VERSION
	.align		4
.L_22:
        /*0ca0*/ 	.byte	0x03, 0x5f
        /*0ca2*/ 	.short	0x0101


	//----- nvinfo : EIATTR_INT_WARP_WIDE_INSTR_OFFSETS
	.align		4
        /*0ca4*/ 	.byte	0x04, 0x31
        /*0ca6*/ 	.short	(.L_24 - .L_23)


	//   ....[0]....
.L_23:
        /*0ca8*/ 	.word	0x00000740


	//   ....[1]....
        /*0cac*/ 	.word	0x00000760


	//   ....[2]....
        /*0cb0*/ 	.word	0x000008d0


	//----- nvinfo : EIATTR_COOP_GROUP_MASK_REGIDS
	.align		4
.L_24:
        /*0cb4*/ 	.byte	0x04, 0x29
        /*0cb6*/ 	.short	(.L_26 - .L_25)


	//   ....[0]....
.L_25:
        /*0cb8*/ 	.word	0xffffffff


	//   ....[1]....
        /*0cbc*/ 	.word	0xffffffff


	//   ....[2]....
        /*0cc0*/ 	.word	0xffffffff


	//   ....[3]....
        /*0cc4*/ 	.word	0xffffffff


	//   ....[4]....
        /*0cc8*/ 	.word	0xffffffff


	//   ....[5]....
        /*0ccc*/ 	.word	0xffffffff


	//----- nvinfo : EIATTR_COOP_GROUP_INSTR_OFFSETS
	.align		4
.L_26:
        /*0cd0*/ 	.byte	0x04, 0x28
        /*0cd2*/ 	.short	(.L_28 - .L_27)


	//   ....[0]....
.L_27:
        /*0cd4*/ 	.word	0x00000070


	//   ....[1]....
        /*0cd8*/ 	.word	0x00000080


	//   ....[2]....
        /*0cdc*/ 	.word	0x000001a0


	//   ....[3]....
        /*0ce0*/ 	.word	0x000005b0


	//   ....[4]....
        /*0ce4*/ 	.word	0x00000a30


	//   ....[5]....
        /*0ce8*/ 	.word	0x000017b0


	//----- nvinfo : EIATTR_REG_RECONFIG
	.align		4
.L_28:
        /*0cec*/ 	.byte	0x01, 0x54
	.zero		2


	//----- nvinfo : EIATTR_MBARRIER_INSTR_OFFSETS
	.align		4
        /*0cf0*/ 	.byte	0x04, 0x39
        /*0cf2*/ 	.short	(.L_30 - .L_29)


	//   ....[0]....
.L_29:
        /*0cf4*/ 	.word	0x00000340
        /*0cf8*/ 	.word	0x000000ff
        /*0cfc*/ 	.word	0x00000000
        /*0d00*/ 	.short	0x0100
        /*0d02*/ 	.byte	0x09
	.zero		1


	//   ....[1]....
        /*0d04*/ 	.word	0x00000350
        /*0d08*/ 	.word	0x000000ff
        /*0d0c*/ 	.word	0x00000090
        /*0d10*/ 	.short	0x0100
        /*0d12*/ 	.byte	0x09
	.zero		1


	//   ....[2]....
        /*0d14*/ 	.word	0x00000360
        /*0d18*/ 	.word	0x000000ff
        /*0d1c*/ 	.word	0x00000008
        /*0d20*/ 	.short	0x0100
        /*0d22*/ 	.byte	0x09
	.zero		1


	//   ....[3]....
        /*0d24*/ 	.word	0x00000370
        /*0d28*/ 	.word	0x000000ff
        /*0d2c*/ 	.word	0x00000098
        /*0d30*/ 	.short	0x0100
        /*0d32*/ 	.byte	0x09
	.zero		1


	//   ....[4]....
        /*0d34*/ 	.word	0x00000380
        /*0d38*/ 	.word	0x000000ff
        /*0d3c*/ 	.word	0x00000010
        /*0d40*/ 	.short	0x0100
        /*0d42*/ 	.byte	0x09
	.zero		1


	//   ....[5]....
        /*0d44*/ 	.word	0x00000390
        /*0d48*/ 	.word	0x000000ff
        /*0d4c*/ 	.word	0x000000a0
        /*0d50*/ 	.short	0x0100
        /*0d52*/ 	.byte	0x09
	.zero		1


	//   ....[6]....
        /*0d54*/ 	.word	0x000003a0
        /*0d58*/ 	.word	0x000000ff
        /*0d5c*/ 	.word	0x00000018
        /*0d60*/ 	.short	0x0100
        /*0d62*/ 	.byte	0x09
	.zero		1


	//   ....[7]....
        /*0d64*/ 	.word	0x000003b0
        /*0d68*/ 	.word	0x000000ff
        /*0d6c*/ 	.word	0x000000a8
        /*0d70*/ 	.short	0x0100
        /*0d72*/ 	.byte	0x09
	.zero		1


	//   ....[8]....
        /*0d74*/ 	.word	0x000003c0
        /*0d78*/ 	.word	0x000000ff
        /*0d7c*/ 	.word	0x00000020
        /*0d80*/ 	.short	0x0100
        /*0d82*/ 	.byte	0x09
	.zero		1


	//   ....[9]....
        /*0d84*/ 	.word	0x000003d0
        /*0d88*/ 	.word	0x000000ff
        /*0d8c*/ 	.word	0x000000b0
        /*0d90*/ 	.short	0x0100
        /*0d92*/ 	.byte	0x09
	.zero		1


	//   ....[10]....
        /*0d94*/ 	.word	0x000003e0
        /*0d98*/ 	.word	0x000000ff
        /*0d9c*/ 	.word	0x00000028
        /*0da0*/ 	.short	0x0100
        /*0da2*/ 	.byte	0x09
	.zero		1


	//   ....[11]....
        /*0da4*/ 	.word	0x000003f0
        /*0da8*/ 	.word	0x000000ff
        /*0dac*/ 	.word	0x000000b8
        /*0db0*/ 	.short	0x0100
        /*0db2*/ 	.byte	0x09
	.zero		1


	//   ....[12]....
        /*0db4*/ 	.word	0x00000400
        /*0db8*/ 	.word	0x000000ff
        /*0dbc*/ 	.word	0x00000030
        /*0dc0*/ 	.short	0x0100
        /*0dc2*/ 	.byte	0x09
	.zero		1


	//   ....[13]....
        /*0dc4*/ 	.word	0x00000410
        /*0dc8*/ 	.word	0x000000ff
        /*0dcc*/ 	.word	0x000000c0
        /*0dd0*/ 	.short	0x0100
        /*0dd2*/ 	.byte	0x09
	.zero		1


	//   ....[14]....
        /*0dd4*/ 	.word	0x00000420
        /*0dd8*/ 	.word	0x000000ff
        /*0ddc*/ 	.word	0x00000038
        /*0de0*/ 	.short	0x0100
        /*0de2*/ 	.byte	0x09
	.zero		1


	//   ....[15]....
        /*0de4*/ 	.word	0x00000430
        /*0de8*/ 	.word	0x000000ff
        /*0dec*/ 	.word	0x000000c8
        /*0df0*/ 	.short	0x0100
        /*0df2*/ 	.byte	0x09
	.zero		1


	//   ....[16]....
        /*0df4*/ 	.word	0x00000440
        /*0df8*/ 	.word	0x000000ff
        /*0dfc*/ 	.word	0x00000040
        /*0e00*/ 	.short	0x0100
        /*0e02*/ 	.byte	0x09
	.zero		1


	//   ....[17]....
        /*0e04*/ 	.word	0x00000450
        /*0e08*/ 	.word	0x000000ff
        /*0e0c*/ 	.word	0x000000d0
        /*0e10*/ 	.short	0x0100
        /*0e12*/ 	.byte	0x09
	.zero		1


	//   ....[18]....
        /*0e14*/ 	.word	0x00000460
        /*0e18*/ 	.word	0x000000ff
        /*0e1c*/ 	.word	0x00000048
        /*0e20*/ 	.short	0x0100
        /*0e22*/ 	.byte	0x09
	.zero		1


	//   ....[19]....
        /*0e24*/ 	.word	0x00000470
        /*0e28*/ 	.word	0x000000ff
        /*0e2c*/ 	.word	0x000000d8
        /*0e30*/ 	.short	0x0100
        /*0e32*/ 	.byte	0x09
	.zero		1


	//   ....[20]....
        /*0e34*/ 	.word	0x00000480
        /*0e38*/ 	.word	0x000000ff
        /*0e3c*/ 	.word	0x00000050
        /*0e40*/ 	.short	0x0100
        /*0e42*/ 	.byte	0x09
	.zero		1


	//   ....[21]....
        /*0e44*/ 	.word	0x00000490
        /*0e48*/ 	.word	0x000000ff
        /*0e4c*/ 	.word	0x000000e0
        /*0e50*/ 	.short	0x0100
        /*0e52*/ 	.byte	0x09
	.zero		1


	//   ....[22]....
        /*0e54*/ 	.word	0x000004a0
        /*0e58*/ 	.word	0x000000ff
        /*0e5c*/ 	.word	0x00000058
        /*0e60*/ 	.short	0x0100
        /*0e62*/ 	.byte	0x09
	.zero		1


	//   ....[23]....
        /*0e64*/ 	.word	0x000004b0
        /*0e68*/ 	.word	0x000000ff
        /*0e6c*/ 	.word	0x000000e8
        /*0e70*/ 	.short	0x0100
        /*0e72*/ 	.byte	0x09
	.zero		1


	//   ....[24]....
        /*0e74*/ 	.word	0x000004c0
        /*0e78*/ 	.word	0x000000ff
        /*0e7c*/ 	.word	0x00000060
        /*0e80*/ 	.short	0x0100
        /*0e82*/ 	.byte	0x09
	.zero		1


	//   ....[25]....
        /*0e84*/ 	.word	0x000004d0
        /*0e88*/ 	.word	0x000000ff
        /*0e8c*/ 	.word	0x000000f0
        /*0e90*/ 	.short	0x0100
        /*0e92*/ 	.byte	0x09
	.zero		1


	//   ....[26]....
        /*0e94*/ 	.word	0x000004e0
        /*0e98*/ 	.word	0x000000ff
        /*0e9c*/ 	.word	0x00000068
        /*0ea0*/ 	.short	0x0100
        /*0ea2*/ 	.byte	0x09
	.zero		1


	//   ....[27]....
        /*0ea4*/ 	.word	0x000004f0
        /*0ea8*/ 	.word	0x000000ff
        /*0eac*/ 	.word	0x000000f8
        /*0eb0*/ 	.short	0x0100
        /*0eb2*/ 	.byte	0x09
	.zero		1


	//   ....[28]....
        /*0eb4*/ 	.word	0x00000500
        /*0eb8*/ 	.word	0x000000ff
        /*0ebc*/ 	.word	0x00000070
        /*0ec0*/ 	.short	0x0100
        /*0ec2*/ 	.byte	0x09
	.zero		1


	//   ....[29]....
        /*0ec4*/ 	.word	0x00000510
        /*0ec8*/ 	.word	0x000000ff
        /*0ecc*/ 	.word	0x00000100
        /*0ed0*/ 	.short	0x0100
        /*0ed2*/ 	.byte	0x09
	.zero		1


	//   ....[30]....
        /*0ed4*/ 	.word	0x00000520
        /*0ed8*/ 	.word	0x000000ff
        /*0edc*/ 	.word	0x00000078
        /*0ee0*/ 	.short	0x0100
        /*0ee2*/ 	.byte	0x09
	.zero		1


	//   ....[31]....
        /*0ee4*/ 	.word	0x00000530
        /*0ee8*/ 	.word	0x000000ff
        /*0eec*/ 	.word	0x00000108
        /*0ef0*/ 	.short	0x0100
        /*0ef2*/ 	.byte	0x09
	.zero		1


	//   ....[32]....
        /*0ef4*/ 	.word	0x00000540
        /*0ef8*/ 	.word	0x000000ff
        /*0efc*/ 	.word	0x00000080
        /*0f00*/ 	.short	0x0100
        /*0f02*/ 	.byte	0x09
	.zero		1


	//   ....[33]....
        /*0f04*/ 	.word	0x00000550
        /*0f08*/ 	.word	0x000000ff
        /*0f0c*/ 	.word	0x00000110
        /*0f10*/ 	.short	0x0100
        /*0f12*/ 	.byte	0x09
	.zero		1


	//   ....[34]....
        /*0f14*/ 	.word	0x00000560
        /*0f18*/ 	.word	0x000000ff
        /*0f1c*/ 	.word	0x00000088
        /*0f20*/ 	.short	0x0100
        /*0f22*/ 	.byte	0x09
	.zero		1


	//   ....[35]....
        /*0f24*/ 	.word	0x00000570
        /*0f28*/ 	.word	0x000000ff
        /*0f2c*/ 	.word	0x00000118
        /*0f30*/ 	.short	0x0100
        /*0f32*/ 	.byte	0x09
	.zero		1


	//   ....[36]....
        /*0f34*/ 	.word	0x00000960
        /*0f38*/ 	.word	0x000000ff
        /*0f3c*/ 	.word	0x00000130
        /*0f40*/ 	.short	0x0100
        /*0f42*/ 	.byte	0x06
	.zero		1


	//   ....[37]....
        /*0f44*/ 	.word	0x000009d0
        /*0f48*/ 	.word	0x000000ff
        /*0f4c*/ 	.word	0x00000138
        /*0f50*/ 	.short	0x0100
        /*0f52*/ 	.byte	0x06
	.zero		1


	//   ....[38]....
        /*0f54*/ 	.word	0x00001fc0
        /*0f58*/ 	.word	0x000000ff
        /*0f5c*/ 	.word	0x00000000
        /*0f60*/ 	.short	0x010a
        /*0f62*/ 	.byte	0x07
	.zero		1


	//   ....[39]....
        /*0f64*/ 	.word	0x00002020
        /*0f68*/ 	.word	0x000000ff
        /*0f6c*/ 	.word	0x00000000
        /*0f70*/ 	.short	0x010a
        /*0f72*/ 	.byte	0x07
	.zero		1


	//   ....[40]....
        /*0f74*/ 	.word	0x000031f0
        /*0f78*/ 	.word	0x000000ff
        /*0f7c*/ 	.word	0x00000000
        /*0f80*/ 	.short	0x010a
        /*0f82*/ 	.byte	0x09
	.zero		1


	//   ....[41]....
        /*0f84*/ 	.word	0x00003230
        /*0f88*/ 	.word	0x000000ff
        /*0f8c*/ 	.word	0x00000000
        /*0f90*/ 	.short	0x010a
        /*0f92*/ 	.byte	0x09
	.zero		1


	//   ....[42]....
        /*0f94*/ 	.word	0x000042a0
        /*0f98*/ 	.word	0x000000e5
        /*0f9c*/ 	.word	0x00000000
        /*0fa0*/ 	.short	0x0101
        /*0fa2*/ 	.byte	0x3f
	.zero		1


	//   ....[43]....
        /*0fa4*/ 	.word	0x000054c0
        /*0fa8*/ 	.word	0x00000018
        /*0fac*/ 	.word	0x00000000
        /*0fb0*/ 	.short	0x0101
        /*0fb2*/ 	.byte	0x3f
	.zero		1


	//   ....[44]....
        /*0fb4*/ 	.word	0x0000f950
        /*0fb8*/ 	.word	0x0000000b
        /*0fbc*/ 	.word	0x00000090
        /*0fc0*/ 	.short	0x010a
        /*0fc2*/ 	.byte	0x3f
	.zero		1


	//   ....[45]....
        /*0fc4*/ 	.word	0x0000fd40
        /*0fc8*/ 	.word	0x00000004
        /*0fcc*/ 	.word	0x00000138
        /*0fd0*/ 	.short	0x0101
        /*0fd2*/ 	.byte	0x3f
	.zero		1


	//   ....[46]....
        /*0fd4*/ 	.word	0x000104c0
        /*0fd8*/ 	.word	0x00000007
        /*0fdc*/ 	.word	0x00000000
        /*0fe0*/ 	.short	0x010a
        /*0fe2*/ 	.byte	0x3f
	.zero		1


	//   ....[47]....
        /*0fe4*/ 	.word	0x00010540
        /*0fe8*/ 	.word	0x00000009
        /*0fec*/ 	.word	0x00000000
        /*0ff0*/ 	.short	0x010a
        /*0ff2*/ 	.byte	0x3f
	.zero		1


	//   ....[48]....
        /*0ff4*/ 	.word	0x000105d0
        /*0ff8*/ 	.word	0x00000006
        /*0ffc*/ 	.word	0x00000000
        /*1000*/ 	.short	0x010a
        /*1002*/ 	.byte	0x3f
	.zero		1


	//   ....[49]....
        /*1004*/ 	.word	0x00010660
        /*1008*/ 	.word	0x00000009
        /*100c*/ 	.word	0x00000000
        /*1010*/ 	.short	0x010a
        /*1012*/ 	.byte	0x3f
	.zero		1


	//   ....[50]....
        /*1014*/ 	.word	0x000106f0
        /*1018*/ 	.word	0x00000006
        /*101c*/ 	.word	0x00000000
        /*1020*/ 	.short	0x010a
        /*1022*/ 	.byte	0x3f
	.zero		1


	//   ....[51]....
        /*1024*/ 	.word	0x00010780
        /*1028*/ 	.word	0x00000009
        /*102c*/ 	.word	0x00000000
        /*1030*/ 	.short	0x010a
        /*1032*/ 	.byte	0x3f
	.zero		1


	//   ....[52]....
        /*1034*/ 	.word	0x00010810
        /*1038*/ 	.word	0x00000006
        /*103c*/ 	.word	0x00000000
        /*1040*/ 	.short	0x010a
        /*1042*/ 	.byte	0x3f
	.zero		1


	//   ....[53]....
        /*1044*/ 	.word	0x000108a0
        /*1048*/ 	.word	0x00000009
        /*104c*/ 	.word	0x00000000
        /*1050*/ 	.short	0x010a
        /*1052*/ 	.byte	0x3f
	.zero		1


	//   ....[54]....
        /*1054*/ 	.word	0x00010930
        /*1058*/ 	.word	0x00000006
        /*105c*/ 	.word	0x00000000
        /*1060*/ 	.short	0x010a
        /*1062*/ 	.byte	0x3f
	.zero		1


	//   ....[55]....
        /*1064*/ 	.word	0x000109c0
        /*1068*/ 	.word	0x00000009
        /*106c*/ 	.word	0x00000000
        /*1070*/ 	.short	0x010a
        /*1072*/ 	.byte	0x3f
	.zero		1


	//   ....[56]....
        /*1074*/ 	.word	0x00010a50
        /*1078*/ 	.word	0x00000006
        /*107c*/ 	.word	0x00000000
        /*1080*/ 	.short	0x010a
        /*1082*/ 	.byte	0x3f
	.zero		1


	//   ....[57]....
        /*1084*/ 	.word	0x00010ae0
        /*1088*/ 	.word	0x00000009
        /*108c*/ 	.word	0x00000000
        /*1090*/ 	.short	0x010a
        /*1092*/ 	.byte	0x3f
	.zero		1


	//   ....[58]....
        /*1094*/ 	.word	0x00010b70
        /*1098*/ 	.word	0x00000006
        /*109c*/ 	.word	0x00000000
        /*10a0*/ 	.short	0x010a
        /*10a2*/ 	.byte	0x3f
	.zero		1


	//   ....[59]....
        /*10a4*/ 	.word	0x00010c00
        /*10a8*/ 	.word	0x00000009
        /*10ac*/ 	.word	0x00000000
        /*10b0*/ 	.short	0x010a
        /*10b2*/ 	.byte	0x3f
	.zero		1


	//   ....[60]....
        /*10b4*/ 	.word	0x00010c90
        /*10b8*/ 	.word	0x00000006
        /*10bc*/ 	.word	0x00000000
        /*10c0*/ 	.short	0x010a
        /*10c2*/ 	.byte	0x3f
	.zero		1


	//   ....[61]....
        /*10c4*/ 	.word	0x00010d20
        /*10c8*/ 	.word	0x00000009
        /*10cc*/ 	.word	0x00000000
        /*10d0*/ 	.short	0x010a
        /*10d2*/ 	.byte	0x3f
	.zero		1


	//   ....[62]....
        /*10d4*/ 	.word	0x00010db0
        /*10d8*/ 	.word	0x00000006
        /*10dc*/ 	.word	0x00000000
        /*10e0*/ 	.short	0x010a
        /*10e2*/ 	.byte	0x3f
	.zero		1


	//   ....[63]....
        /*10e4*/ 	.word	0x00010e40
        /*10e8*/ 	.word	0x00000003
        /*10ec*/ 	.word	0x00000000
        /*10f0*/ 	.short	0x010a
        /*10f2*/ 	.byte	0x3f
	.zero		1


	//   ....[64]....
        /*10f4*/ 	.word	0x00010eb0
        /*10f8*/ 	.word	0x00000003
        /*10fc*/ 	.word	0x00000000
        /*1100*/ 	.short	0x010a
        /*1102*/ 	.byte	0x3f
	.zero		1


	//   ....[65]....
        /*1104*/ 	.word	0x00010f20
        /*1108*/ 	.word	0x00000000
        /*110c*/ 	.word	0x00000000
        /*1110*/ 	.short	0x010a
        /*1112*/ 	.byte	0x3f
	.zero		1


	//   ....[66]....
        /*1114*/ 	.word	0x00011000
        /*1118*/ 	.word	0x0000000b
        /*111c*/ 	.word	0x00000090
        /*1120*/ 	.short	0x010a
        /*1122*/ 	.byte	0x3f
	.zero		1


	//   ....[67]....
        /*1124*/ 	.word	0x000110d0
        /*1128*/ 	.word	0x00000007
        /*112c*/ 	.word	0x00000000
        /*1130*/ 	.short	0x010a
        /*1132*/ 	.byte	0x3f
	.zero		1


	//   ....[68]....
        /*1134*/ 	.word	0x00011120
        /*1138*/ 	.word	0x00000009
        /*113c*/ 	.word	0x00000000
        /*1140*/ 	.short	0x010a
        /*1142*/ 	.byte	0x3f
	.zero		1


	//   ....[69]....
        /*1144*/ 	.word	0x00011170
        /*1148*/ 	.word	0x00000006
        /*114c*/ 	.word	0x00000000
        /*1150*/ 	.short	0x010a
        /*1152*/ 	.byte	0x3f
	.zero		1


	//   ....[70]....
        /*1154*/ 	.word	0x000111c0
        /*1158*/ 	.word	0x00000009
        /*115c*/ 	.word	0x00000000
        /*1160*/ 	.short	0x010a
        /*1162*/ 	.byte	0x3f
	.zero		1


	//   ....[71]....
        /*1164*/ 	.word	0x00011210
        /*1168*/ 	.word	0x00000006
        /*116c*/ 	.word	0x00000000
        /*1170*/ 	.short	0x010a
        /*1172*/ 	.byte	0x3f
	.zero		1


	//   ....[72]....
        /*1174*/ 	.word	0x00011260
        /*1178*/ 	.word	0x00000009
        /*117c*/ 	.word	0x00000000
        /*1180*/ 	.short	0x010a
        /*1182*/ 	.byte	0x3f
	.zero		1


	//   ....[73]....
        /*1184*/ 	.word	0x000112b0
        /*1188*/ 	.word	0x00000006
        /*118c*/ 	.word	0x00000000
        /*1190*/ 	.short	0x010a
        /*1192*/ 	.byte	0x3f
	.zero		1


	//   ....[74]....
        /*1194*/ 	.word	0x00011300
        /*1198*/ 	.word	0x00000009
        /*119c*/ 	.word	0x00000000
        /*11a0*/ 	.short	0x010a
        /*11a2*/ 	.byte	0x3f
	.zero		1


	//   ....[75]....
        /*11a4*/ 	.word	0x00011350
        /*11a8*/ 	.word	0x00000006
        /*11ac*/ 	.word	0x00000000
        /*11b0*/ 	.short	0x010a
        /*11b2*/ 	.byte	0x3f
	.zero		1


	//   ....[76]....
        /*11b4*/ 	.word	0x000113a0
        /*11b8*/ 	.word	0x00000009
        /*11bc*/ 	.word	0x00000000
        /*11c0*/ 	.short	0x010a
        /*11c2*/ 	.byte	0x3f
	.zero		1


	//   ....[77]....
        /*11c4*/ 	.word	0x000113f0
        /*11c8*/ 	.word	0x00000006
        /*11cc*/ 	.word	0x00000000
        /*11d0*/ 	.short	0x010a
        /*11d2*/ 	.byte	0x3f
	.zero		1


	//   ....[78]....
        /*11d4*/ 	.word	0x00011440
        /*11d8*/ 	.word	0x00000009
        /*11dc*/ 	.word	0x00000000
        /*11e0*/ 	.short	0x010a
        /*11e2*/ 	.byte	0x3f
	.zero		1


	//   ....[79]....
        /*11e4*/ 	.word	0x00011490
        /*11e8*/ 	.word	0x00000006
        /*11ec*/ 	.word	0x00000000
        /*11f0*/ 	.short	0x010a
        /*11f2*/ 	.byte	0x3f
	.zero		1


	//   ....[80]....
        /*11f4*/ 	.word	0x000114e0
        /*11f8*/ 	.word	0x00000009
        /*11fc*/ 	.word	0x00000000
        /*1200*/ 	.short	0x010a
        /*1202*/ 	.byte	0x3f
	.zero		1


	//   ....[81]....
        /*1204*/ 	.word	0x00011530
        /*1208*/ 	.word	0x00000006
        /*120c*/ 	.word	0x00000000
        /*1210*/ 	.short	0x010a
        /*1212*/ 	.byte	0x3f
	.zero		1


	//   ....[82]....
        /*1214*/ 	.word	0x00011580
        /*1218*/ 	.word	0x00000009
        /*121c*/ 	.word	0x00000000
        /*1220*/ 	.short	0x010a
        /*1222*/ 	.byte	0x3f
	.zero		1


	//   ....[83]....
        /*1224*/ 	.word	0x000115d0
        /*1228*/ 	.word	0x00000006
        /*122c*/ 	.word	0x00000000
        /*1230*/ 	.short	0x010a
        /*1232*/ 	.byte	0x3f
	.zero		1


	//----- nvinfo : EIATTR_NUM_MBARRIERS
	.align		4
.L_30:
        /*1234*/ 	.byte	0x03, 0x38
        /*1236*/ 	.short	0x0026


	//----- nvinfo : EIATTR_EXIT_INSTR_OFFSETS
	.align		4
        /*1238*/ 	.byte	0x04, 0x1c
        /*123a*/ 	.short	(.L_32 - .L_31)


	//   ....[0]....
.L_31:
        /*123c*/ 	.word	0x00000bc0


	//   ....[1]....
        /*1240*/ 	.word	0x00001450


	//   ....[2]....
        /*1244*/ 	.word	0x0000ef60


	//   ....[3]....
        /*1248*/ 	.word	0x0000f4f0


	//   ....[4]....
        /*124c*/ 	.word	0x00010e90


	//----- nvinfo : EIATTR_MAX_THREADS
	.align		4
.L_32:
        /*1250*/ 	.byte	0x04, 0x05
        /*1252*/ 	.short	(.L_34 - .L_33)
.L_33:
        /*1254*/ 	.word	0x00000180
        /*1258*/ 	.word	0x00000001
        /*125c*/ 	.word	0x00000001


	//----- nvinfo : EIATTR_CRS_STACK_SIZE
	.align		4
.L_34:
        /*1260*/ 	.byte	0x04, 0x1e
        /*1262*/ 	.short	(.L_36 - .L_35)
.L_35:
        /*1264*/ 	.word	0x00000000


	//----- nvinfo : EIATTR_CBANK_PARAM_SIZE
	.align		4
.L_36:
        /*1268*/ 	.byte	0x03, 0x19
        /*126a*/ 	.short	0x0470


	//----- nvinfo : EIATTR_PARAM_CBANK
	.align		4
        /*126c*/ 	.byte	0x04, 0x0a
        /*126e*/ 	.short	(.L_38 - .L_37)
	.align		4
.L_37:
        /*1270*/ 	.word	index@(.nv.constant0._ZN7cutlass13device_kernelINS_4gemm6kernel13GemmUniversalIN4cute5tupleIJiiiiEEENS1_10collective13CollectiveMmaINS1_37MainloopSm90TmaGmmaWarpSpecializedFP8ILi18ENS5_IJNS4_1CILi2EEESB_NSA_ILi1EEEEEENS1_35KernelTmaWarpSpecializedCooperativeEEENS5_IJNSA_ILi256EEENSA_ILi128EEENSA_ILi32EEEEEENS_12float_e4m3_tENS5_IJlSC_lEEESK_SL_NS4_8TiledMMAINS4_8MMA_AtomIJNS4_4SM904GMMA31MMA_64x128x32_F32E4M3E4M3_SS_TNILNSP_7ScaleInE1ELSR_1EEEEEENS4_6LayoutINS5_IJSB_SC_SC_EEENS5_IJSC_NSA_ILi0EEESW_EEEEENS5_IJNS4_10UnderscoreESZ_SZ_EEEEENS4_23SM90_TMA_LOAD_MULTICASTENS4_14ComposedLayoutINS4_7SwizzleILi1ELi4ELi3EEENS4_18smem_ptr_flag_bitsILi8EEENSU_INS5_IJNSA_ILi8EEESI_EEENS5_IJSI_SC_EEEEEEEvNS4_8identityES12_S1C_vS1D_EENS_8epilogue10collective6detail29Sm90TmaWarpSpecializedAdapterINS1G_15DefaultEpilogueISK_SL_SL_NS1F_6thread17LinearCombinationISK_Li1EffLNS1K_9ScaleType4KindE0ELNS_15FloatRoundStyleE2ESK_EENS1_15EpilogueDefaultEEEEEvvEEEEvNT_6ParamsE)
        /*1274*/ 	.short	0x0210
        /*1276*/ 	.short	0x0470


	//----- nvinfo : EIATTR_SW_WAR
	.align		4
.L_38:
        /*1278*/ 	.byte	0x04, 0x36
        /*127a*/ 	.short	(.L_40 - .L_39)
.L_39:
        /*127c*/ 	.word	0x00000008
.L_40:


//--------------------- .nv.callgraph             --------------------------
	.section	.nv.callgraph,"",@"SHT_CUDA_CALLGRAPH"
	.align	4
	.sectionentsize	8
	.align		4
        /*0000*/ 	.word	0x00000000
	.align		4
        /*0004*/ 	.word	0xffffffff
	.align		4
        /*0008*/ 	.word	0x00000000
	.align		4
        /*000c*/ 	.word	0xfffffffe
	.align		4
        /*0010*/ 	.word	0x00000000
	.align		4
        /*0014*/ 	.word	0xfffffffd
	.align		4
        /*0018*/ 	.word	0x00000000
	.align		4
        /*001c*/ 	.word	0xfffffffc


//--------------------- .nv.constant4             --------------------------
	.section	.nv.constant4,"a",@progbits
	.align	8
	.align		8
.nv.constant4:
        /*0000*/ 	.dword	_ZN40_INTERNAL_bbf44338_4_k_cu_6248115d_280774cuda3std3__45__cpo5beginE
	.align		8
        /*0008*/ 	.dword	_ZN40_INTERNAL_bbf44338_4_k_cu_6248115d_280774cuda3std3__45__cpo3endE
	.align		8
        /*0010*/ 	.dword	_ZN40_INTERNAL_bbf44338_4_k_cu_6248115d_280774cuda3std3__45__cpo6cbeginE
	.align		8
        /*0018*/ 	.dword	_ZN40_INTERNAL_bbf44338_4_k_cu_6248115d_280774cuda3std3__45__cpo4cendE
	.align		8
        /*0020*/ 	.dword	_ZN40_INTERNAL_bbf44338_4_k_cu_6248115d_280774cuda3std3__442_GLOBAL__N__bbf44338_4_k_cu_6248115d_280776ignoreE
	.align		8
        /*0028*/ 	.dword	_ZN40_INTERNAL_bbf44338_4_k_cu_6248115d_280774cuda3std3__419piecewise_constructE
	.align		8
        /*0030*/ 	.dword	_ZN40_INTERNAL_bbf44338_4_k_cu_6248115d_280774cuda3std3__48in_placeE
	.align		8
        /*0038*/ 	.dword	_ZN40_INTERNAL_bbf44338_4_k_cu_6248115d_280774cuda3std6ranges3__45__cpo4swapE
	.align		8
        /*0040*/ 	.dword	_ZN40_INTERNAL_bbf44338_4_k_cu_6248115d_280774cuda3std6ranges3__45__cpo9iter_moveE
	.align		8
        /*0048*/ 	.dword	_ZN40_INTERNAL_bbf44338_4_k_cu_6248115d_280774cute7productE
	.align		8
        /*0050*/ 	.dword	_ZN40_INTERNAL_bbf44338_4_k_cu_6248115d_280774cute1_E


//--------------------- .text._ZN7cutlass13device_kernelINS_4gemm6kernel13GemmUniversalIN4cute5tupleIJiiiiEEENS1_10collective13CollectiveMmaINS1_37MainloopSm90TmaGmmaWarpSpecializedFP8ILi18ENS5_IJNS4_1CILi2EEESB_NSA_ILi1EEEEEENS1_35KernelTmaWarpSpecializedCooperativeEEENS5_IJNSA_ILi256EEENSA_ILi128EEENSA_ILi32EEEEEENS_12float_e4m3_tENS5_IJlSC_lEEESK_SL_NS4_8TiledMMAINS4_8MMA_AtomIJNS4_4SM904GMMA31MMA_64x128x32_F32E4M3E4M3_SS_TNILNSP_7ScaleInE1ELSR_1EEEEEENS4_6LayoutINS5_IJSB_SC_SC_EEENS5_IJSC_NSA_ILi0EEESW_EEEEENS5_IJNS4_10UnderscoreESZ_SZ_EEEEENS4_23SM90_TMA_LOAD_MULTICASTENS4_14ComposedLayoutINS4_7SwizzleILi1ELi4ELi3EEENS4_18smem_ptr_flag_bitsILi8EEENSU_INS5_IJNSA_ILi8EEESI_EEENS5_IJSI_SC_EEEEEEEvNS4_8identityES12_S1C_vS1D_EENS_8epilogue10collective6detail29Sm90TmaWarpSpecializedAdapterINS1G_15DefaultEpilogueISK_SL_SL_NS1F_6thread17LinearCombinationISK_Li1EffLNS1K_9ScaleType4KindE0ELNS_15FloatRoundStyleE2ESK_EENS1_15EpilogueDefaultEEEEEvvEEEEvNT_6ParamsE --------------------------
	.section	.text._ZN7cutlass13device_kernelINS_4gemm6kernel13GemmUniversalIN4cute5tupleIJiiiiEEENS1_10collective13CollectiveMmaINS1_37MainloopSm90TmaGmmaWarpSpecializedFP8ILi18ENS5_IJNS4_1CILi2EEESB_NSA_ILi1EEEEEENS1_35KernelTmaWarpSpecializedCooperativeEEENS5_IJNSA_ILi256EEENSA_ILi128EEENSA_ILi32EEEEEENS_12float_e4m3_tENS5_IJlSC_lEEESK_SL_NS4_8TiledMMAINS4_8MMA_AtomIJNS4_4SM904GMMA31MMA_64x128x32_F32E4M3E4M3_SS_TNILNSP_7ScaleInE1ELSR_1EEEEEENS4_6LayoutINS5_IJSB_SC_SC_EEENS5_IJSC_NSA_ILi0EEESW_EEEEENS5_IJNS4_10UnderscoreESZ_SZ_EEEEENS4_23SM90_TMA_LOAD_MULTICASTENS4_14ComposedLayoutINS4_7SwizzleILi1ELi4ELi3EEENS4_18smem_ptr_flag_bitsILi8EEENSU_INS5_IJNSA_ILi8EEESI_EEENS5_IJSI_SC_EEEEEEEvNS4_8identityES12_S1C_vS1D_EENS_8epilogue10collective6detail29Sm90TmaWarpSpecializedAdapterINS1G_15DefaultEpilogueISK_SL_SL_NS1F_6thread17LinearCombinationISK_Li1EffLNS1K_9ScaleType4KindE0ELNS_15FloatRoundStyleE2ESK_EENS1_15EpilogueDefaultEEEEEvvEEEEvNT_6ParamsE,"ax",@progbits
	.align	128
.text._ZN7cutlass13device_kernelINS_4gemm6kernel13GemmUniversalIN4cute5tupleIJiiiiEEENS1_10collective13CollectiveMmaINS1_37MainloopSm90TmaGmmaWarpSpecializedFP8ILi18ENS5_IJNS4_1CILi2EEESB_NSA_ILi1EEEEEENS1_35KernelTmaWarpSpecializedCooperativeEEENS5_IJNSA_ILi256EEENSA_ILi128EEENSA_ILi32EEEEEENS_12float_e4m3_tENS5_IJlSC_lEEESK_SL_NS4_8TiledMMAINS4_8MMA_AtomIJNS4_4SM904GMMA31MMA_64x128x32_F32E4M3E4M3_SS_TNILNSP_7ScaleInE1ELSR_1EEEEEENS4_6LayoutINS5_IJSB_SC_SC_EEENS5_IJSC_NSA_ILi0EEESW_EEEEENS5_IJNS4_10UnderscoreESZ_SZ_EEEEENS4_23SM90_TMA_LOAD_MULTICASTENS4_14ComposedLayoutINS4_7SwizzleILi1ELi4ELi3EEENS4_18smem_ptr_flag_bitsILi8EEENSU_INS5_IJNSA_ILi8EEESI_EEENS5_IJSI_SC_EEEEEEEvNS4_8identityES12_S1C_vS1D_EENS_8epilogue10collective6detail29Sm90TmaWarpSpecializedAdapterINS1G_15DefaultEpilogueISK_SL_SL_NS1F_6thread17LinearCombinationISK_Li1EffLNS1K_9ScaleType4KindE0ELNS_15FloatRoundStyleE2ESK_EENS1_15EpilogueDefaultEEEEEvvEEEEvNT_6ParamsE:
        .type           _ZN7cutlass13device_kernelINS_4gemm6kernel13GemmUniversalIN4cute5tupleIJiiiiEEENS1_10collective13CollectiveMmaINS1_37MainloopSm90TmaGmmaWarpSpecializedFP8ILi18ENS5_IJNS4_1CILi2EEESB_NSA_ILi1EEEEEENS1_35KernelTmaWarpSpecializedCooperativeEEENS5_IJNSA_ILi256EEENSA_ILi128EEENSA_ILi32EEEEEENS_12float_e4m3_tENS5_IJlSC_lEEESK_SL_NS4_8TiledMMAINS4_8MMA_AtomIJNS4_4SM904GMMA31MMA_64x128x32_F32E4M3E4M3_SS_TNILNSP_7ScaleInE1ELSR_1EEEEEENS4_6LayoutINS5_IJSB_SC_SC_EEENS5_IJSC_NSA_ILi0EEESW_EEEEENS5_IJNS4_10UnderscoreESZ_SZ_EEEEENS4_23SM90_TMA_LOAD_MULTICASTENS4_14ComposedLayoutINS4_7SwizzleILi1ELi4ELi3EEENS4_18smem_ptr_flag_bitsILi8EEENSU_INS5_IJNSA_ILi8EEESI_EEENS5_IJSI_SC_EEEEEEEvNS4_8identityES12_S1C_vS1D_EENS_8epilogue10collective6detail29Sm90TmaWarpSpecializedAdapterINS1G_15DefaultEpilogueISK_SL_SL_NS1F_6thread17LinearCombinationISK_Li1EffLNS1K_9ScaleType4KindE0ELNS_15FloatRoundStyleE2ESK_EENS1_15EpilogueDefaultEEEEEvvEEEEvNT_6ParamsE,@function
        .size           _ZN7cutlass13device_kernelINS_4gemm6kernel13GemmUniversalIN4cute5tupleIJiiiiEEENS1_10collective13CollectiveMmaINS1_37MainloopSm90TmaGmmaWarpSpecializedFP8ILi18ENS5_IJNS4_1CILi2EEESB_NSA_ILi1EEEEEENS1_35KernelTmaWarpSpecializedCooperativeEEENS5_IJNSA_ILi256EEENSA_ILi128EEENSA_ILi32EEEEEENS_12float_e4m3_tENS5_IJlSC_lEEESK_SL_NS4_8TiledMMAINS4_8MMA_AtomIJNS4_4SM904GMMA31MMA_64x128x32_F32E4M3E4M3_SS_TNILNSP_7ScaleInE1ELSR_1EEEEEENS4_6LayoutINS5_IJSB_SC_SC_EEENS5_IJSC_NSA_ILi0EEESW_EEEEENS5_IJNS4_10UnderscoreESZ_SZ_EEEEENS4_23SM90_TMA_LOAD_MULTICASTENS4_14ComposedLayoutINS4_7SwizzleILi1ELi4ELi3EEENS4_18smem_ptr_flag_bitsILi8EEENSU_INS5_IJNSA_ILi8EEESI_EEENS5_IJSI_SC_EEEEEEEvNS4_8identityES12_S1C_vS1D_EENS_8epilogue10collective6detail29Sm90TmaWarpSpecializedAdapterINS1G_15DefaultEpilogueISK_SL_SL_NS1F_6thread17LinearCombinationISK_Li1EffLNS1K_9ScaleType4KindE0ELNS_15FloatRoundStyleE2ESK_EENS1_15EpilogueDefaultEEEEEvvEEEEvNT_6ParamsE,(.L_x_363 - _ZN7cutlass13device_kernelINS_4gemm6kernel13GemmUniversalIN4cute5tupleIJiiiiEEENS1_10collective13CollectiveMmaINS1_37MainloopSm90TmaGmmaWarpSpecializedFP8ILi18ENS5_IJNS4_1CILi2EEESB_NSA_ILi1EEEEEENS1_35KernelTmaWarpSpecializedCooperativeEEENS5_IJNSA_ILi256EEENSA_ILi128EEENSA_ILi32EEEEEENS_12float_e4m3_tENS5_IJlSC_lEEESK_SL_NS4_8TiledMMAINS4_8MMA_AtomIJNS4_4SM904GMMA31MMA_64x128x32_F32E4M3E4M3_SS_TNILNSP_7ScaleInE1ELSR_1EEEEEENS4_6LayoutINS5_IJSB_SC_SC_EEENS5_IJSC_NSA_ILi0EEESW_EEEEENS5_IJNS4_10UnderscoreESZ_SZ_EEEEENS4_23SM90_TMA_LOAD_MULTICASTENS4_14ComposedLayoutINS4_7SwizzleILi1ELi4ELi3EEENS4_18smem_ptr_flag_bitsILi8EEENSU_INS5_IJNSA_ILi8EEESI_EEENS5_IJSI_SC_EEEEEEEvNS4_8identityES12_S1C_vS1D_EENS_8epilogue10collective6detail29Sm90TmaWarpSpecializedAdapterINS1G_15DefaultEpilogueISK_SL_SL_NS1F_6thread17LinearCombinationISK_Li1EffLNS1K_9ScaleType4KindE0ELNS_15FloatRoundStyleE2ESK_EENS1_15EpilogueDefaultEEEEEvvEEEEvNT_6ParamsE)
        .other          _ZN7cutlass13device_kernelINS_4gemm6kernel13GemmUniversalIN4cute5tupleIJiiiiEEENS1_10collective13CollectiveMmaINS1_37MainloopSm90TmaGmmaWarpSpecializedFP8ILi18ENS5_IJNS4_1CILi2EEESB_NSA_ILi1EEEEEENS1_35KernelTmaWarpSpecializedCooperativeEEENS5_IJNSA_ILi256EEENSA_ILi128EEENSA_ILi32EEEEEENS_12float_e4m3_tENS5_IJlSC_lEEESK_SL_NS4_8TiledMMAINS4_8MMA_AtomIJNS4_4SM904GMMA31MMA_64x128x32_F32E4M3E4M3_SS_TNILNSP_7ScaleInE1ELSR_1EEEEEENS4_6LayoutINS5_IJSB_SC_SC_EEENS5_IJSC_NSA_ILi0EEESW_EEEEENS5_IJNS4_10UnderscoreESZ_SZ_EEEEENS4_23SM90_TMA_LOAD_MULTICASTENS4_14ComposedLayoutINS4_7SwizzleILi1ELi4ELi3EEENS4_18smem_ptr_flag_bitsILi8EEENSU_INS5_IJNSA_ILi8EEESI_EEENS5_IJSI_SC_EEEEEEEvNS4_8identityES12_S1C_vS1D_EENS_8epilogue10collective6detail29Sm90TmaWarpSpecializedAdapterINS1G_15DefaultEpilogueISK_SL_SL_NS1F_6thread17LinearCombinationISK_Li1EffLNS1K_9ScaleType4KindE0ELNS_15FloatRoundStyleE2ESK_EENS1_15EpilogueDefaultEEEEEvvEEEEvNT_6ParamsE,@"STO_CUDA_ENTRY STV_DEFAULT"
_ZN7cutlass13device_kernelINS_4gemm6kernel13GemmUniversalIN4cute5tupleIJiiiiEEENS1_10collective13CollectiveMmaINS1_37MainloopSm90TmaGmmaWarpSpecializedFP8ILi18ENS5_IJNS4_1CILi2EEESB_NSA_ILi1EEEEEENS1_35KernelTmaWarpSpecializedCooperativeEEENS5_IJNSA_ILi256EEENSA_ILi128EEENSA_ILi32EEEEEENS_12float_e4m3_tENS5_IJlSC_lEEESK_SL_NS4_8TiledMMAINS4_8MMA_AtomIJNS4_4SM904GMMA31MMA_64x128x32_F32E4M3E4M3_SS_TNILNSP_7ScaleInE1ELSR_1EEEEEENS4_6LayoutINS5_IJSB_SC_SC_EEENS5_IJSC_NSA_ILi0EEESW_EEEEENS5_IJNS4_10UnderscoreESZ_SZ_EEEEENS4_23SM90_TMA_LOAD_MULTICASTENS4_14ComposedLayoutINS4_7SwizzleILi1ELi4ELi3EEENS4_18smem_ptr_flag_bitsILi8EEENSU_INS5_IJNSA_ILi8EEESI_EEENS5_IJSI_SC_EEEEEEEvNS4_8identityES12_S1C_vS1D_EENS_8epilogue10collective6detail29Sm90TmaWarpSpecializedAdapterINS1G_15DefaultEpilogueISK_SL_SL_NS1F_6thread17LinearCombinationISK_Li1EffLNS1K_9ScaleType4KindE0ELNS_15FloatRoundStyleE2ESK_EENS1_15EpilogueDefaultEEEEEvvEEEEvNT_6ParamsE:
[----:B------:R-:W0:Y:S02]  /*0000*/  LDC R1, c[0x0][0x28] ;  /* 0x00000a00ff017b82 */ /* 0x000e240000000800 */
[----:B0-----:R-:W-:Y:S01]  /*0010*/  VIADD R1, R1, 0xfffffef8 ;  /* 0xfffffef801017836 */ /* 0x001fe20000000000 */
[----:B------:R-:W0:Y:S01]  /*0020*/  S2R R4, SR_TID.X ;  /* 0x0000000000047919 */ /* 0x000e220000002100 */
[----:B------:R-:W-:Y:S01]  /*0030*/  ELECT P0, URZ, PT ;  /* 0x00000000003f782f */ /* 0x000fe20003800000 */
[----:B------:R-:W-:Y:S01]  /*0040*/  BSSY B0, `(.L_x_0) ;  /* 0x0000015000007945 */ /* 0x000fe20003800000 */
[--C-:B0-----:R-:W-:Y:S02]  /*0050*/  SHF.R.U32.HI R0, RZ, 0x5, R4.reuse ;  /* 0x00000005ff007819 */ /* 0x101fe40000011604 */
[----:B------:R-:W-:-:S03]  /*0060*/  SHF.R.U32.HI R2, RZ, 0x7, R4 ;  /* 0x00000007ff027819 */ /* 0x000fc60000011604 */
[----:B------:R-:W0:Y:S04]  /*0070*/  SHFL.IDX PT, R3, R0, RZ, 0x1f ;  /* 0x00001fff00037589 */ /* 0x000e2800000e0000 */
[----:B------:R-:W1:Y:S01]  /*0080*/  SHFL.IDX PT, R2, R2, RZ, 0x1f ;  /* 0x00001fff02027589 */ /* 0x000e6200000e0000 */
[----:B0-----:R-:W-:Y:S02]  /*0090*/  R2UR UR4, R3 ;  /* 0x00000000030472ca */ /* 0x001fe400000e0000 */
[----:B-1----:R-:W-:-:S11]  /*00a0*/  R2UR UR6, R2 ;  /* 0x00000000020672ca */ /* 0x002fd600000e0000 */
[----:B------:R-:W-:Y:S02]  /*00b0*/  USHF.R.S32.HI UR5, URZ, 0x1f, UR4 ;  /* 0x0000001f3f057899 */ /* 0x000fe40008011404 */
[----:B------:R-:W-:Y:S02]  /*00c0*/  ISETP.NE.OR P0, PT, RZ, UR4, !P0 ;  /* 0x00000004ff007c0c */ /* 0x000fe4000c705670 */
[----:B------:R-:W-:-:S04]  /*00d0*/  ULEA.HI UR5, UR5, UR4, URZ, 0x2 ;  /* 0x0000000405057291 */ /* 0x000fc8000f8f103f */
[----:B------:R-:W-:-:S04]  /*00e0*/  ULOP3.LUT UR5, UR5, 0xfffffffc, URZ, 0xc0, !UPT ;  /* 0xfffffffc05057892 */ /* 0x000fc8000f8ec03f */
[----:B------:R-:W-:-:S03]  /*00f0*/  UIADD3 UR8, UR4, -UR5, URZ ;  /* 0x8000000504087290 */ /* 0x000fc6000fffe03f */
[----:B------:R-:W-:Y:S09]  /*0100*/  @P0 BRA `(.L_x_1) ;  /* 0x0000000000200947 */ /* 0x000ff20003800000 */
[----:B------:R-:W-:Y:S02]  /*0110*/  ULDC.64 UR4, c[0x0][0x198] ;  /* 0x0000660000047ab9 */ /* 0x000fe40000000a00 */
[----:B------:R-:W-:Y:S02]  /*0120*/  UIADD3 UR10, UP0, UR4, 0xf0, URZ ;  /* 0x000000f0040a7890 */ /* 0x000fe4000ff1e03f */
[----:B------:R-:W-:Y:S02]  /*0130*/  UIADD3 UR4, UP1, UR4, 0x1f0, URZ ;  /* 0x000001f004047890 */ /* 0x000fe4000ff3e03f */
[----:B------:R-:W-:Y:S02]  /*0140*/  UIADD3.X UR11, URZ, UR5, URZ, UP0, !UPT ;  /* 0x000000053f0b7290 */ /* 0x000fe400087fe43f */
[----:B------:R-:W-:-:S07]  /*0150*/  UIADD3.X UR5, URZ, UR5, URZ, UP1, !UPT ;  /* 0x000000053f057290 */ /* 0x000fce0008ffe43f */
[----:B------:R0:W-:Y:S02]  /*0160*/  UTMACCTL.PF [UR10] ;  /* 0x000000000a0079b9 */ /* 0x0001e40008040000 */
[----:B------:R0:W-:Y:S02]  /*0170*/  UTMACCTL.PF [UR4] ;  /* 0x00000000040079b9 */ /* 0x0001e40008040000 */
[----:B0-----:R-:W-:Y:S01]  /*0180*/  NOP ;  /* 0x0000000000007918 */ /* 0x001fe20000000000 */
.L_x_1:
[----:B------:R-:W-:Y:S05]  /*0190*/  BSYNC B0 ;  /* 0x0000000000007941 */ /* 0x000fea0003800000 */
.L_x_0:
[----:B------:R-:W0:Y:S01]  /*01a0*/  SHFL.IDX PT, R3, R0, RZ, 0x1f ;  /* 0x00001fff00037589 */ /* 0x000e2200000e0000 */
[----:B------:R-:W-:Y:S01]  /*01b0*/  UISETP.NE.AND UP0, UPT, UR8, 0x3, UPT ;  /* 0x000000030800788c */ /* 0x000fe2000bf05270 */
[----:B------:R-:W-:Y:S01]  /*01c0*/  ISETP.NE.AND P1, PT, RZ, UR6, PT ;  /* 0x00000006ff007c0c */ /* 0x000fe2000bf25270 */
[----:B------:R-:W-:Y:S02]  /*01d0*/  UIADD3 UR10, UR6, -0x1, URZ ;  /* 0xffffffff060a7890 */ /* 0x000fe4000fffe03f */
[----:B------:R-:W-:Y:S02]  /*01e0*/  UISETP.EQ.OR UP0, UPT, UR8, URZ, !UP0 ;  /* 0x0000003f0800728c */ /* 0x000fe4000c702670 */
[----:B------:R-:W-:Y:S02]  /*01f0*/  UISETP.GE.U32.AND UP1, UPT, UR10, 0x2, UPT ;  /* 0x000000020a00788c */ /* 0x000fe4000bf26070 */
[----:B------:R-:W-:-:S04]  /*0200*/  UISETP.EQ.AND UP0, UPT, UR6, URZ, UP0 ;  /* 0x0000003f0600728c */ /* 0x000fc80008702270 */
[----:B------:R-:W-:-:S04]  /*0210*/  USEL UR13, URZ, 0x1, !UP0 ;  /* 0x000000013f0d7887 */ /* 0x000fc8000c000000 */
[----:B------:R-:W-:Y:S01]  /*0220*/  USEL UR13, UR13, 0x2, UP1 ;  /* 0x000000020d0d7887 */ /* 0x000fe20008800000 */
[----:B0-----:R-:W-:-:S13]  /*0230*/  ISETP.NE.AND P0, PT, R3, RZ, PT ;  /* 0x000000ff0300720c */ /* 0x001fda0003f05270 */
[----:B------:R-:W-:Y:S05]  /*0240*/  @P0 BRA `(.L_x_2) ;  /* 0x0000000000d40947 */ /* 0x000fea0003800000 */
[----:B------:R-:W-:Y:S01]  /*0250*/  ELECT P0, URZ, PT ;  /* 0x00000000003f782f */ /* 0x000fe20003800000 */
[----:B------:R-:W-:-:S12]  /*0260*/  BSSY B0, `(.L_x_2) ;  /* 0x0000033000007945 */ /* 0x000fd80003800000 */
[----:B------:R-:W-:Y:S05]  /*0270*/  @!P0 BRA `(.L_x_3) ;  /* 0x0000000000c48947 */ /* 0x000fea0003800000 */
[----:B------:R-:W0:Y:S01]  /*0280*/  S2UR UR9, SR_CgaCtaId ;  /* 0x00000000000979c3 */ /* 0x000e220000008800 */
[----:B------:R-:W-:Y:S01]  /*0290*/  UMOV UR4, 0x400 ;  /* 0x0000040000047882 */ /* 0x000fe20000000000 */
[----:B------:R-:W-:Y:S01]  /*02a0*/  UMOV UR5, 0x1 ;  /* 0x0000000100057882 */ /* 0x000fe20000000000 */
[----:B------:R-:W-:Y:S02]  /*02b0*/  UMOV UR6, 0x6 ;  /* 0x0000000600067882 */ /* 0x000fe40000000000 */
[----:B------:R-:W-:-:S04]  /*02c0*/  UIADD3 UR6, -UR6, 0x100000, URZ ;  /* 0x0010000006067890 */ /* 0x000fc8000fffe13f */
[----:B------:R-:W-:Y:S02]  /*02d0*/  USHF.L.U32 UR7, UR6, 0xb, URZ ;  /* 0x0000000b06077899 */ /* 0x000fe4000800063f */
[----:B------:R-:W-:Y:S02]  /*02e0*/  USHF.L.U32 UR6, UR6, 0x1, URZ ;  /* 0x0000000106067899 */ /* 0x000fe4000800063f */
[----:B0-----:R-:W-:Y:S02]  /*02f0*/  ULEA UR9, UR9, UR4, 0x18 ;  /* 0x0000000409097291 */ /* 0x001fe4000f8ec03f */
[----:B------:R-:W-:-:S04]  /*0300*/  UIADD3 UR4, -UR5, 0x100000, URZ ;  /* 0x0010000005047890 */ /* 0x000fc8000fffe13f */
[----:B------:R-:W-:Y:S02]  /*0310*/  USHF.L.U32 UR5, UR4, 0xb, URZ ;  /* 0x0000000b04057899 */ /* 0x000fe4000800063f */
[----:B------:R-:W-:Y:S01]  /*0320*/  USHF.L.U32 UR4, UR4, 0x1, URZ ;  /* 0x0000000104047899 */ /* 0x000fe2000800063f */
[----:B------:R-:W0:Y:S11]  /*0330*/  FENCE.VIEW.ASYNC.S ;  /* 0x00000000000073c6 */ /* 0x000e360000000000 */
[----:B0-----:R0:W1:Y:S01]  /*0340*/  SYNCS.EXCH.64 URZ, [UR9], UR4 ;  /* 0x00000004093f75b2 */ /* 0x0010620008000100 */
[----:B------:R0:W2:Y:S01]  /*0350*/  SYNCS.EXCH.64 URZ, [UR9+0x90], UR6 ;  /* 0x00009006093f75b2 */ /* 0x0000a20008000100 */
[----:B------:R0:W3:Y:S01]  /*0360*/  SYNCS.EXCH.64 URZ, [UR9+0x8], UR4 ;  /* 0x00000804093f75b2 */ /* 0x0000e20008000100 */
[----:B------:R0:W4:Y:S01]  /*0370*/  SYNCS.EXCH.64 URZ, [UR9+0x98], UR6 ;  /* 0x00009806093f75b2 */ /* 0x0001220008000100 */
[----:B------:R0:W0:Y:S01]  /*0380*/  SYNCS.EXCH.64 URZ, [UR9+0x10], UR4 ;  /* 0x00001004093f75b2 */ /* 0x0000220008000100 */
        /* <DEDUP_REMOVED lines=31> */
[----:B-1234-:R-:W-:Y:S01]  /*0580*/  NOP ;  /* 0x0000000000007918 */ /* 0x01efe20000000000 */
.L_x_3:
[----:B0-----:R-:W-:Y:S05]  /*0590*/  BSYNC B0 ;  /* 0x0000000000007941 */ /* 0x001fea0003800000 */
.L_x_2:
[----:B------:R-:W-:Y:S01]  /*05a0*/  SHF.R.S32.HI R2, RZ, 0x1f, R4 ;  /* 0x0000001fff027819 */ /* 0x000fe20000011404 */
[----:B------:R-:W0:Y:S01]  /*05b0*/  SHFL.IDX PT, R0, R0, RZ, 0x1f ;  /* 0x00001fff00007589 */ /* 0x000e2200000e0000 */
[----:B------:R-:W1:Y:S01]  /*05c0*/  S2UR UR9, SR_CTAID.X ;  /* 0x00000000000979c3 */ /* 0x000e620000002500 */
[----:B------:R-:W-:Y:S02]  /*05d0*/  ELECT P0, URZ, PT ;  /* 0x00000000003f782f */ /* 0x000fe40003800000 */
[----:B------:R-:W-:Y:S01]  /*05e0*/  LEA.HI R2, R2, R4, RZ, 0x7 ;  /* 0x0000000402027211 */ /* 0x000fe200078f38ff */
[----:B------:R-:W-:Y:S01]  /*05f0*/  ULDC UR4, c[0x0][0x150] ;  /* 0x0000540000047ab9 */ /* 0x000fe20000000800 */
[----:B------:R-:W-:Y:S01]  /*0600*/  SHF.R.S32.HI R6, RZ, 0x1f, R3 ;  /* 0x0000001fff067819 */ /* 0x000fe20000011403 */
[----:B------:R-:W-:Y:S01]  /*0610*/  NOP ;  /* 0x0000000000007918 */ /* 0x000fe20000000000 */
[----:B------:R-:W-:Y:S01]  /*0620*/  LOP3.LUT R2, R2, 0xffffff80, RZ, 0xc0, !PT ;  /* 0xffffff8002027812 */ /* 0x000fe200078ec0ff */
[----:B------:R-:W-:Y:S01]  /*0630*/  NOP ;  /* 0x0000000000007918 */ /* 0x000fe20000000000 */
[----:B------:R-:W-:Y:S01]  /*0640*/  LEA.HI R6, R6, R3, RZ, 0x2 ;  /* 0x0000000306067211 */ /* 0x000fe200078f10ff */
[----:B------:R-:W2:Y:S02]  /*0650*/  LDC R8, c[0x0][0x144] ;  /* 0x00005100ff087b82 */ /* 0x000ea40000000800 */
[----:B------:R-:W-:Y:S01]  /*0660*/  IMAD.IADD R4, R4, 0x1, -R2 ;  /* 0x0000000104047824 */ /* 0x000fe200078e0a02 */
[----:B------:R-:W-:Y:S01]  /*0670*/  LOP3.LUT R6, R6, 0x3ffffffc, RZ, 0xc0, !PT ;  /* 0x3ffffffc06067812 */ /* 0x000fe200078ec0ff */
[----:B------:R-:W3:Y:S03]  /*0680*/  S2R R2, SR_CTAID.Y ;  /* 0x0000000000027919 */ /* 0x000ee60000002600 */
[----:B------:R-:W-:Y:S01]  /*0690*/  SHF.R.S32.HI R5, RZ, 0x1f, R4 ;  /* 0x0000001fff057819 */ /* 0x000fe20000011404 */
[----:B------:R-:W-:Y:S01]  /*06a0*/  IMAD.IADD R6, R3, 0x1, -R6 ;  /* 0x0000000103067824 */ /* 0x000fe200078e0a06 */
[----:B------:R-:W4:Y:S02]  /*06b0*/  LDC R11, c[0x0][0x148] ;  /* 0x00005200ff0b7b82 */ /* 0x000f240000000800 */
[----:B------:R-:W-:-:S02]  /*06c0*/  LEA.HI R5, R5, R4, RZ, 0x3 ;  /* 0x0000000405057211 */ /* 0x000fc400078f18ff */
[----:B0-----:R-:W-:Y:S02]  /*06d0*/  ISETP.NE.OR P0, PT, R0, RZ, !P0 ;  /* 0x000000ff0000720c */ /* 0x001fe40004705670 */
[--C-:B------:R-:W-:Y:S02]  /*06e0*/  SHF.R.S32.HI R0, RZ, 0x3, R5.reuse ;  /* 0x00000003ff007819 */ /* 0x100fe40000011405 */
[----:B------:R-:W-:Y:S02]  /*06f0*/  SHF.R.S32.HI R5, RZ, 0x1f, R5 ;  /* 0x0000001fff057819 */ /* 0x000fe40000011405 */
[----:B-1----:R-:W-:Y:S02]  /*0700*/  I2FP.F32.U32 R7, UR9 ;  /* 0x0000000900077c45 */ /* 0x002fe40008201000 */
[----:B------:R-:W-:-:S03]  /*0710*/  LEA.HI R5, R5, R0, RZ, 0x2 ;  /* 0x0000000005057211 */ /* 0x000fc600078f10ff */
[----:B------:R-:W-:Y:S01]  /*0720*/  FMUL R7, R7, UR4 ;  /* 0x0000000407077c20 */ /* 0x000fe20008400000 */
[----:B------:R-:W-:Y:S01]  /*0730*/  LOP3.LUT R5, R5, 0xfffffffc, RZ, 0xc0, !PT ;  /* 0xfffffffc05057812 */ /* 0x000fe200078ec0ff */
[----:B------:R-:W-:Y:S01]  /*0740*/  VOTEU.ALL UP0, P0 ;  /* 0x00000000003f7886 */ /* 0x000fe20000000000 */
[----:B------:R-:W-:Y:S01]  /*0750*/  ULDC UR4, c[0x0][0x154] ;  /* 0x0000550000047ab9 */ /* 0x000fe20000000800 */
[----:B------:R-:W-:Y:S02]  /*0760*/  VOTEU.ALL UP1, P0 ;  /* 0x00000000003f7886 */ /* 0x000fe40000020000 */
[----:B------:R-:W0:Y:S01]  /*0770*/  F2I.U32.TRUNC.NTZ R7, R7 ;  /* 0x0000000700077305 */ /* 0x000e22000020f000 */
[----:B------:R-:W-:Y:S01]  /*0780*/  IMAD.IADD R5, R0, 0x1, -R5 ;  /* 0x0000000100057824 */ /* 0x000fe200078e0a05 */
[----:B------:R-:W1:Y:S01]  /*0790*/  @!UP0 S2UR UR7, SR_CgaCtaId ;  /* 0x00000000000789c3 */ /* 0x000e620000008800 */
[----:B------:R-:W-:Y:S02]  /*07a0*/  @!UP0 UMOV UR6, 0x400 ;  /* 0x0000040000068882 */ /* 0x000fe40000000000 */
[----:B------:R-:W-:Y:S01]  /*07b0*/  IMAD R5, R6, 0x4, R5 ;  /* 0x0000000406057824 */ /* 0x000fe200078e0205 */
[----:B---3--:R-:W-:-:S04]  /*07c0*/  I2FP.F32.U32 R9, R2 ;  /* 0x0000000200097245 */ /* 0x008fc80000201000 */
[----:B------:R-:W-:Y:S01]  /*07d0*/  LEA.HI R0, R5, R5, RZ, 0x1 ;  /* 0x0000000505007211 */ /* 0x000fe200078f08ff */
[----:B------:R-:W-:Y:S01]  /*07e0*/  FMUL R9, R9, UR4 ;  /* 0x0000000409097c20 */ /* 0x000fe20008400000 */
[----:B------:R-:W-:Y:S02]  /*07f0*/  UMOV UR4, 0x20 ;  /* 0x0000002000047882 */ /* 0x000fe40000000000 */
[----:B------:R-:W-:Y:S01]  /*0800*/  LOP3.LUT R6, R0, 0xfffffffe, RZ, 0xc0, !PT ;  /* 0xfffffffe00067812 */ /* 0x000fe200078ec0ff */
[----:B0-----:R-:W-:Y:S01]  /*0810*/  IMAD.MOV R13, RZ, RZ, -R7 ;  /* 0x000000ffff0d7224 */ /* 0x001fe200078e0a07 */
[----:B------:R-:W-:-:S04]  /*0820*/  @!UP0 UIADD3 UR4, -UR4, 0x100000, URZ ;  /* 0x0010000004048890 */ /* 0x000fc8000fffe13f */
[----:B------:R-:W-:Y:S02]  /*0830*/  @!UP0 USHF.L.U32 UR5, UR4, 0xb, URZ ;  /* 0x0000000b04058899 */ /* 0x000fe4000800063f */
[----:B------:R-:W-:Y:S01]  /*0840*/  @!UP0 USHF.L.U32 UR4, UR4, 0x1, URZ ;  /* 0x0000000104048899 */ /* 0x000fe2000800063f */
[----:B------:R-:W0:Y:S01]  /*0850*/  F2I.U32.TRUNC.NTZ R9, R9 ;  /* 0x0000000900097305 */ /* 0x000e22000020f000 */
[----:B--2---:R-:W-:Y:S02]  /*0860*/  IMAD R0, R8, R13, UR9 ;  /* 0x0000000908007e24 */ /* 0x004fe4000f8e020d */
[C---:B------:R-:W-:Y:S02]  /*0870*/  IMAD.IADD R7, R5.reuse, 0x1, -R6 ;  /* 0x0000000105077824 */ /* 0x040fe400078e0a06 */
[----:B------:R-:W-:-:S03]  /*0880*/  IMAD.SHL.U32 R6, R5, 0x4, RZ ;  /* 0x0000000405067824 */ /* 0x000fc600078e00ff */
[----:B------:R-:W-:Y:S01]  /*0890*/  ISETP.NE.AND P2, PT, R7, R0, PT ;  /* 0x000000000700720c */ /* 0x000fe20003f45270 */
[----:B-1----:R-:W-:Y:S01]  /*08a0*/  @!UP0 ULEA UR6, UR7, UR6, 0x18 ;  /* 0x0000000607068291 */ /* 0x002fe2000f8ec03f */
[----:B------:R-:W-:Y:S01]  /*08b0*/  LOP3.LUT R10, R5, 0xc, R6, 0x78, !PT ;  /* 0x0000000c050a7812 */ /* 0x000fe200078e7806 */
[----:B------:R-:W1:Y:S01]  /*08c0*/  LDC R7, c[0x0][0x140] ;  /* 0x00005000ff077b82 */ /* 0x000e620000000800 */
[----:B------:R-:W-:Y:S01]  /*08d0*/  VOTEU.ALL UP0, P0 ;  /* 0x00000000003f7886 */ /* 0x000fe20000000000 */
[----:B------:R-:W-:Y:S01]  /*08e0*/  LOP3.LUT P0, RZ, R4, 0x7, RZ, 0xc0, !PT ;  /* 0x0000000704ff7812 */ /* 0x000fe2000780c0ff */
[----:B0-----:R-:W-:Y:S01]  /*08f0*/  IMAD.MOV R12, RZ, RZ, -R9 ;  /* 0x000000ffff0c7224 */ /* 0x001fe200078e0a09 */
[----:B------:R0:W-:Y:S01]  /*0900*/  STL [R1+0x7c], R10 ;  /* 0x00007c0a01007387 */ /* 0x0001e20000100800 */
[----:B------:R-:W-:Y:S01]  /*0910*/  IMAD.MOV.U32 R4, RZ, RZ, 0x1 ;  /* 0x00000001ff047424 */ /* 0x000fe200078e00ff */
[----:B------:R-:W-:Y:S01]  /*0920*/  ISETP.LT.U32.AND P0, PT, R10, 0x4, !P0 ;  /* 0x000000040a00780c */ /* 0x000fe20004701070 */
[----:B----4-:R-:W-:-:S03]  /*0930*/  IMAD R6, R11, R12, R2 ;  /* 0x0000000c0b067224 */ /* 0x010fc600078e0202 */
[----:B------:R-:W-:Y:S01]  /*0940*/  @P2 LEA.HI R5, R10, R10, RZ, 0x1 ;  /* 0x0000000a0a052211 */ /* 0x000fe200078f08ff */
[----:B------:R-:W2:Y:S02]  /*0950*/  FENCE.VIEW.ASYNC.S ;  /* 0x00000000000073c6 */ /* 0x000ea40000000000 */
[----:B--2---:R0:W2:Y:S01]  /*0960*/  @!UP0 SYNCS.EXCH.64 URZ, [UR6+0x130], UR4 ;  /* 0x00013004063f85b2 */ /* 0x0040a20008000100 */
[----:B------:R-:W-:-:S04]  /*0970*/  @P2 SHF.R.S32.HI R5, RZ, 0x1, R5 ;  /* 0x00000001ff052819 */ /* 0x000fc80000011405 */
[----:B------:R-:W-:Y:S02]  /*0980*/  @P2 ISETP.NE.AND P3, PT, R5, R6, PT ;  /* 0x000000060500220c */ /* 0x000fe40003f65270 */
[----:B------:R-:W-:Y:S02]  /*0990*/  SEL R5, RZ, 0x1, !P0 ;  /* 0x00000001ff057807 */ /* 0x000fe40004000000 */
[----:B------:R-:W-:Y:S02]  /*09a0*/  @P2 SEL R4, RZ, 0x1, P3 ;  /* 0x00000001ff042807 */ /* 0x000fe40001800000 */
[----:B-1----:R-:W-:Y:S02]  /*09b0*/  ISETP.EQ.U32.AND P5, PT, R7, 0x1, PT ;  /* 0x000000010700780c */ /* 0x002fe40003fa2070 */
[----:B------:R-:W-:Y:S01]  /*09c0*/  LOP3.LUT R4, R4, R5, RZ, 0xc0, !PT ;  /* 0x0000000504047212 */ /* 0x000fe200078ec0ff */
[----:B------:R0:W1:Y:S01]  /*09d0*/  @!UP1 SYNCS.EXCH.64 URZ, [UR6+0x138], UR4 ;  /* 0x00013804063f95b2 */ /* 0x0000620008000100 */
[----:B------:R-:W-:-:S03]  /*09e0*/  NOP ;  /* 0x0000000000007918 */ /* 0x000fc60000000000 */
[----:B------:R0:W-:Y:S06]  /*09f0*/  STL [R1+0x78], R4 ;  /* 0x0000780401007387 */ /* 0x0001ec0000100800 */
[----:B--2---:R-:W-:Y:S05]  /*0a00*/  @!P5 BRA `(.L_x_4) ;  /* 0x000000000008d947 */ /* 0x004fea0003800000 */
[----:B-1----:R-:W-:Y:S01]  /*0a10*/  UCGABAR_ARV ;  /* 0x00000000000079c7 */ /* 0x002fe20008000000 */
[----:B------:R-:W-:Y:S05]  /*0a20*/  BRA `(.L_x_5) ;  /* 0x0000000000047947 */ /* 0x000fea0003800000 */
.L_x_4:
[----:B-1----:R-:W-:Y:S01]  /*0a30*/  NOP ;  /* 0x0000000000007918 */ /* 0x002fe20000000000 */
.L_x_5:
[----:B------:R-:W1:Y:S01]  /*0a40*/  LDC R3, c[0x0][0x65c] ;  /* 0x00019700ff037b82 */ /* 0x000e620000000800 */
[----:B0-----:R-:W-:Y:S02]  /*0a50*/  IMAD.U32 R4, RZ, RZ, UR9 ;  /* 0x00000009ff047e24 */ /* 0x001fe4000f8e00ff */
[----:B------:R-:W-:Y:S01]  /*0a60*/  IMAD.MOV.U32 R5, RZ, RZ, RZ ;  /* 0x000000ffff057224 */ /* 0x000fe200078e00ff */
[----:B-1----:R-:W-:-:S13]  /*0a70*/  ISETP.NE.AND P4, PT, R3, 0x1, PT ;  /* 0x000000010300780c */ /* 0x002fda0003f85270 */
[----:B------:R-:W0:Y:S01]  /*0a80*/  @P4 LDC R7, c[0x0][0x10] ;  /* 0x00000400ff074b82 */ /* 0x000e220000000800 */
[----:B------:R-:W-:Y:S02]  /*0a90*/  @P4 IMAD.MOV.U32 R3, RZ, RZ, RZ ;  /* 0x000000ffff034224 */ /* 0x000fe400078e00ff */
[----:B------:R-:W-:-:S05]  /*0aa0*/  @P4 IMAD.MOV.U32 R13, RZ, RZ, RZ ;  /* 0x000000ffff0d4224 */ /* 0x000fca00078e00ff */
[----:B------:R-:W1:Y:S01]  /*0ab0*/  @!P4 LDC R9, c[0x0][0xc] ;  /* 0x00000300ff09cb82 */ /* 0x000e620000000800 */
[----:B0-----:R-:W-:-:S04]  /*0ac0*/  @P4 IMAD.WIDE.U32 R6, R7, UR9, R2 ;  /* 0x0000000907064c25 */ /* 0x001fc8000f8e0002 */
[----:B------:R-:W-:Y:S02]  /*0ad0*/  @P4 IMAD.MOV.U32 R19, RZ, RZ, R6 ;  /* 0x000000ffff134224 */ /* 0x000fe400078e0006 */
[----:B------:R-:W-:Y:S02]  /*0ae0*/  @P4 IMAD.IADD R23, R7, 0x1, R13 ;  /* 0x0000000107174824 */ /* 0x000fe400078e020d */
[----:B-1----:R-:W-:-:S04]  /*0af0*/  @!P4 IMAD.WIDE.U32 R4, R2, R9, R4 ;  /* 0x000000090204c225 */ /* 0x002fc800078e0004 */
[----:B------:R-:W-:Y:S02]  /*0b00*/  @!P4 IMAD.MOV.U32 R19, RZ, RZ, R4 ;  /* 0x000000ffff13c224 */ /* 0x000fe400078e0004 */
[----:B------:R-:W-:-:S03]  /*0b10*/  @!P4 IMAD.MOV.U32 R23, RZ, RZ, R5 ;  /* 0x000000ffff17c224 */ /* 0x000fc600078e0005 */
[----:B------:R0:W-:Y:S04]  /*0b20*/  STL [R1+0x84], R19 ;  /* 0x0000841301007387 */ /* 0x0001e80000100800 */
[----:B------:R0:W-:Y:S01]  /*0b30*/  STL [R1+0x80], R23 ;  /* 0x0000801701007387 */ /* 0x0001e20000100800 */
[----:B------:R-:W-:Y:S05]  /*0b40*/  @!P5 BRA `(.L_x_6) ;  /* 0x00000000000cd947 */ /* 0x000fea0003800000 */
[----:B------:R-:W-:Y:S01]  /*0b50*/  UCGABAR_WAIT ;  /* 0x0000000000007dc7 */ /* 0x000fe20008000000 */
[----:B------:R-:W-:Y:S01]  /*0b60*/  CCTL.IVALL ;  /* 0x00000000ff00798f */ /* 0x000fe20002000000 */
[----:B------:R-:W-:Y:S05]  /*0b70*/  BRA `(.L_x_7) ;  /* 0x0000000000047947 */ /* 0x000fea0003800000 */
.L_x_6:
[----:B------:R-:W-:Y:S06]  /*0b80*/  BAR.SYNC.DEFER_BLOCKING 0x0 ;  /* 0x0000000000007b1d */ /* 0x000fec0000010000 */
.L_x_7:
[----:B------:R-:W-:Y:S05]  /*0b90*/  @!P1 BRA `(.L_x_8) ;  /* 0x000000e000f49947 */ /* 0x000fea0003800000 */
[----:B------:R-:W-:-:S06]  /*0ba0*/  UISETP.GT.U32.AND UP0, UPT, UR10, 0x1, UPT ;  /* 0x000000010a00788c */ /* 0x000fcc000bf04070 */
[----:B------:R-:W-:-:S13]  /*0bb0*/  PLOP3.LUT P0, PT, PT, PT, UP0, 0x80, 0x0 ;  /* 0x000000000000781c */ /* 0x000fda0003f0f008 */
[----:B------:R-:W-:Y:S05]  /*0bc0*/  @P0 EXIT ;  /* 0x000000000000094d */ /* 0x000fea0003800000 */
[----:B------:R-:W-:Y:S01]  /*0bd0*/  IMAD.MOV.U32 R6, RZ, RZ, -0x1 ;  /* 0xffffffffff067424 */ /* 0x000fe200078e00ff */
[----:B------:R-:W-:Y:S01]  /*0be0*/  ULDC.64 UR4, c[0x0][0x650] ;  /* 0x0001940000047ab9 */ /* 0x000fe20000000a00 */
[----:B------:R-:W-:Y:S01]  /*0bf0*/  IMAD.MOV.U32 R5, RZ, RZ, -0x1 ;  /* 0xffffffffff057424 */ /* 0x000fe200078e00ff */
[----:B------:R-:W-:Y:S01]  /*0c00*/  ISETP.GE.U32.AND P0, PT, R19, UR4, PT ;  /* 0x0000000413007c0c */ /* 0x000fe2000bf06070 */
[----:B------:R-:W-:Y:S01]  /*0c10*/  UMOV UR22, 0xffffffff ;  /* 0xffffffff00167882 */ /* 0x000fe20000000000 */
[----:B------:R1:W-:Y:S01]  /*0c20*/  STL [R1+0x8c], R6 ;  /* 0x00008c0601007387 */ /* 0x0003e20000100800 */
[----:B------:R-:W-:Y:S02]  /*0c30*/  PRMT R4, RZ, 0x7610, R4 ;  /* 0x00007610ff047816 */ /* 0x000fe40000000004 */
[----:B------:R-:W-:Y:S01]  /*0c40*/  ISETP.GE.U32.AND.EX P0, PT, R23, UR5, PT, P0 ;  /* 0x0000000517007c0c */ /* 0x000fe2000bf06100 */
[----:B------:R1:W-:-:S12]  /*0c50*/  STL [R1+0x88], R5 ;  /* 0x0000880501007387 */ /* 0x0003d80000100800 */
[----:B-1----:R-:W-:Y:S05]  /*0c60*/  @P0 BRA `(.L_x_9) ;  /* 0x0000000400380947 */ /* 0x002fea0003800000 */
[----:B------:R-:W1:Y:S01]  /*0c70*/  LDC.64 R14, c[0x0][0x628] ;  /* 0x00018a00ff0e7b82 */ /* 0x000e620000000a00 */
[----:B------:R-:W-:Y:S02]  /*0c80*/  IMAD.MOV.U32 R4, RZ, RZ, R19 ;  /* 0x000000ffff047224 */ /* 0x000fe400078e0013 */
[----:B------:R-:W-:-:S05]  /*0c90*/  IMAD.MOV.U32 R5, RZ, RZ, R23 ;  /* 0x000000ffff057224 */ /* 0x000fca00078e0017 */
[----:B------:R-:W2:Y:S08]  /*0ca0*/  LDC R10, c[0x0][0x630] ;  /* 0x00018c00ff0a7b82 */ /* 0x000eb00000000800 */
[----:B------:R-:W3:Y:S01]  /*0cb0*/  LDC.64 R16, c[0x0][0x620] ;  /* 0x00018800ff107b82 */ /* 0x000ee20000000a00 */
[----:B-1----:R-:W-:-:S04]  /*0cc0*/  ISETP.NE.U32.AND P0, PT, R14, RZ, PT ;  /* 0x000000ff0e00720c */ /* 0x002fc80003f05070 */
[----:B------:R-:W-:-:S13]  /*0cd0*/  ISETP.NE.AND.EX P0, PT, R15, RZ, PT, P0 ;  /* 0x000000ff0f00720c */ /* 0x000fda0003f05300 */
[----:B--23--:R-:W-:Y:S05]  /*0ce0*/  @!P0 BRA `(.L_x_10) ;  /* 0x0000000000288947 */ /* 0x00cfea0003800000 */
[----:B------:R-:W1:Y:S02]  /*0cf0*/  LDC R9, c[0x0][0x634] ;  /* 0x00018d00ff097b82 */ /* 0x000e640000000800 */
[----:B-1----:R-:W-:-:S05]  /*0d00*/  IADD3 R9, P0, R19, R9, RZ ;  /* 0x0000000913097210 */ /* 0x002fca0007f1e0ff */
[----:B------:R-:W-:-:S04]  /*0d10*/  IMAD.X R13, RZ, RZ, R23, P0 ;  /* 0x000000ffff0d7224 */ /* 0x000fc800000e0617 */
[----:B------:R-:W-:-:S04]  /*0d20*/  IMAD.WIDE.U32 R4, R13, R14, RZ ;  /* 0x0000000e0d047225 */ /* 0x000fc800078e00ff */
[----:B------:R-:W-:-:S04]  /*0d30*/  IMAD.WIDE.U32 R6, P0, R9, R15, R4 ;  /* 0x0000000f09067225 */ /* 0x000fc80007800004 */
[----:B------:R-:W-:-:S04]  /*0d40*/  IMAD.WIDE.U32 R4, R9, R14, RZ ;  /* 0x0000000e09047225 */ /* 0x000fc800078e00ff */
[----:B------:R-:W-:Y:S01]  /*0d50*/  IMAD.X R9, RZ, RZ, RZ, P0 ;  /* 0x000000ffff097224 */ /* 0x000fe200000e06ff */
[----:B------:R-:W-:Y:S01]  /*0d60*/  IADD3 RZ, P0, R5, R6, RZ ;  /* 0x0000000605ff7210 */ /* 0x000fe20007f1e0ff */
[----:B------:R-:W-:-:S04]  /*0d70*/  IMAD.MOV.U32 R8, RZ, RZ, R7 ;  /* 0x000000ffff087224 */ /* 0x000fc800078e0007 */
[----:B------:R-:W-:-:S08]  /*0d80*/  IMAD.WIDE.U32.X R4, R13, R15, R8, P0 ;  /* 0x0000000f0d047225 */ /* 0x000fd000000e0408 */
.L_x_10:
[----:B------:R-:W1:Y:S01]  /*0d90*/  LDC.64 R20, c[0x0][0x640] ;  /* 0x00019000ff147b82 */ /* 0x000e620000000a00 */
[-C--:B------:R-:W-:Y:S01]  /*0da0*/  SHF.R.U64 R22, R4, R10.reuse, R5 ;  /* 0x0000000a04167219 */ /* 0x080fe20000001205 */
[----:B------:R-:W-:Y:S01]  /*0db0*/  IMAD.MOV.U32 R4, RZ, RZ, R19 ;  /* 0x000000ffff047224 */ /* 0x000fe200078e0013 */
[----:B------:R-:W-:Y:S01]  /*0dc0*/  SHF.R.U32.HI R3, RZ, R10, R5 ;  /* 0x0000000aff037219 */ /* 0x000fe20000011605 */
[----:B------:R-:W-:Y:S01]  /*0dd0*/  IMAD.MOV.U32 R5, RZ, RZ, R23 ;  /* 0x000000ffff057224 */ /* 0x000fe200078e0017 */
[----:B------:R-:W-:Y:S01]  /*0de0*/  IADD3 R7, P0, RZ, -R22, RZ ;  /* 0x80000016ff077210 */ /* 0x000fe20007f1e0ff */
[----:B0-----:R-:W-:Y:S02]  /*0df0*/  IMAD R23, R11, R12, R2 ;  /* 0x0000000c0b177224 */ /* 0x001fe400078e0202 */
[----:B------:R-:W0:Y:S01]  /*0e00*/  LDC R8, c[0x0][0x618] ;  /* 0x00018600ff087b82 */ /* 0x000e220000000800 */
[----:B------:R-:W-:Y:S02]  /*0e10*/  IMAD.MOV.U32 R11, RZ, RZ, 0x1 ;  /* 0x00000001ff0b7424 */ /* 0x000fe400078e00ff */
[----:B------:R-:W-:-:S02]  /*0e20*/  IMAD.X R3, RZ, RZ, ~R3, P0 ;  /* 0x000000ffff037224 */ /* 0x000fc400000e0e03 */
[----:B------:R-:W-:-:S03]  /*0e30*/  IMAD.WIDE.U32 R4, R7, R16, R4 ;  /* 0x0000001007047225 */ /* 0x000fc600078e0004 */
[----:B------:R-:W2:Y:S01]  /*0e40*/  LDC R14, c[0x0][0x608] ;  /* 0x00018200ff0e7b82 */ /* 0x000ea20000000800 */
[----:B------:R-:W-:-:S04]  /*0e50*/  IMAD R6, R3, R16, RZ ;  /* 0x0000001003067224 */ /* 0x000fc800078e02ff */
[----:B------:R-:W-:-:S03]  /*0e60*/  IMAD R3, R7, R17, R6 ;  /* 0x0000001107037224 */ /* 0x000fc600078e0206 */
[----:B------:R-:W3:Y:S01]  /*0e70*/  LDC R18, c[0x0][0x658] ;  /* 0x00019600ff127b82 */ /* 0x000ee20000000800 */
[----:B------:R-:W-:Y:S01]  /*0e80*/  IMAD.IADD R3, R5, 0x1, R3 ;  /* 0x0000000105037824 */ /* 0x000fe200078e0203 */
[----:B-1----:R-:W-:Y:S01]  /*0e90*/  ISETP.NE.U32.AND P0, PT, R20, RZ, PT ;  /* 0x000000ff1400720c */ /* 0x002fe20003f05070 */
[----:B------:R-:W-:-:S03]  /*0ea0*/  IMAD.MOV.U32 R5, RZ, RZ, -0x1 ;  /* 0xffffffffff057424 */ /* 0x000fc600078e00ff */
[----:B------:R-:W-:Y:S02]  /*0eb0*/  ISETP.NE.AND.EX P0, PT, R21, RZ, PT, P0 ;  /* 0x000000ff1500720c */ /* 0x000fe40003f05300 */
[----:B------:R-:W1:Y:S01]  /*0ec0*/  LDC R13, c[0x0][0x600] ;  /* 0x00018000ff0d7b82 */ /* 0x000e620000000800 */
[-CC-:B0-----:R-:W-:Y:S02]  /*0ed0*/  SHF.R.U64 R10, R4, R8.reuse, R3.reuse ;  /* 0x00000008040a7219 */ /* 0x181fe40000001203 */
[----:B------:R-:W-:-:S05]  /*0ee0*/  SHF.R.U32.HI R3, RZ, R8, R3 ;  /* 0x00000008ff037219 */ /* 0x000fca0000011603 */
[----:B------:R-:W0:Y:S01]  /*0ef0*/  LDC R15, c[0x0][0x648] ;  /* 0x00019200ff0f7b82 */ /* 0x000e220000000800 */
[-CC-:B--2---:R-:W-:Y:S02]  /*0f00*/  SHF.R.U64 R19, R10, R14.reuse, R3.reuse ;  /* 0x0000000e0a137219 */ /* 0x184fe40000001203 */
[----:B------:R-:W-:-:S05]  /*0f10*/  SHF.R.U32.HI R3, RZ, R14, R3 ;  /* 0x0000000eff037219 */ /* 0x000fca0000011603 */
[----:B------:R-:W2:Y:S01]  /*0f20*/  LDC R17, c[0x0][0x638] ;  /* 0x00018e00ff117b82 */ /* 0x000ea20000000800 */
[-C--:B---3--:R-:W-:Y:S02]  /*0f30*/  SHF.L.U32 R2, R5, R18.reuse, RZ ;  /* 0x0000001205027219 */ /* 0x088fe400000006ff */
[--C-:B------:R-:W-:Y:S02]  /*0f40*/  SHF.R.U64 R12, R19, R18, R3.reuse ;  /* 0x00000012130c7219 */ /* 0x100fe40000001203 */
[----:B------:R-:W-:Y:S02]  /*0f50*/  LOP3.LUT R8, RZ, R2, RZ, 0x33, !PT ;  /* 0x00000002ff087212 */ /* 0x000fe400078e33ff */
[----:B------:R-:W-:Y:S01]  /*0f60*/  SHF.R.U32.HI R3, RZ, R18, R3 ;  /* 0x00000012ff037219 */ /* 0x000fe20000011603 */
[----:B------:R-:W3:Y:S01]  /*0f70*/  LDC R16, c[0x0][0x610] ;  /* 0x00018400ff107b82 */ /* 0x000ee20000000800 */
[----:B------:R-:W-:Y:S01]  /*0f80*/  IMAD.MOV.U32 R2, RZ, RZ, R12 ;  /* 0x000000ffff027224 */ /* 0x000fe200078e000c */
[----:B------:R-:W-:Y:S06]  /*0f90*/  @!P0 BRA `(.L_x_11) ;  /* 0x0000000000288947 */ /* 0x000fec0003800000 */
[----:B------:R-:W4:Y:S02]  /*0fa0*/  LDC R7, c[0x0][0x64c] ;  /* 0x00019300ff077b82 */ /* 0x000f240000000800 */
[----:B----4-:R-:W-:-:S05]  /*0fb0*/  IADD3 R7, P0, R12, R7, RZ ;  /* 0x000000070c077210 */ /* 0x010fca0007f1e0ff */
        /* <DEDUP_REMOVED lines=8> */
.L_x_11:
[----:B0-----:R-:W-:Y:S01]  /*1040*/  SHF.R.U64 R4, R2, R15, R3 ;  /* 0x0000000f02047219 */ /* 0x001fe20000001203 */
[----:B-1----:R-:W-:Y:S01]  /*1050*/  VIADD R5, R13, 0xffffffff ;  /* 0xffffffff0d057836 */ /* 0x002fe20000000000 */
[----:B------:R-:W-:Y:S02]  /*1060*/  SHF.L.U32 R2, R11, R18, RZ ;  /* 0x000000120b027219 */ /* 0x000fe400000006ff */
[----:B------:R-:W-:Y:S01]  /*1070*/  LOP3.LUT R3, R19, R8, RZ, 0xc0, !PT ;  /* 0x0000000813037212 */ /* 0x000fe200078ec0ff */
[----:B------:R-:W-:Y:S01]  /*1080*/  IMAD.MOV R6, RZ, RZ, -R4 ;  /* 0x000000ffff067224 */ /* 0x000fe200078e0a04 */
[----:B------:R-:W-:Y:S02]  /*1090*/  SEL R0, R0, R23, !P4 ;  /* 0x0000001700007207 */ /* 0x000fe40006000000 */
[----:B------:R-:W-:Y:S01]  /*10a0*/  LOP3.LUT R5, R10, R5, RZ, 0xc0, !PT ;  /* 0x000000050a057212 */ /* 0x000fe200078ec0ff */
[----:B------:R-:W-:Y:S01]  /*10b0*/  IMAD R3, R2, R4, R3 ;  /* 0x0000000402037224 */ /* 0x000fe200078e0203 */
[----:B------:R-:W-:Y:S01]  /*10c0*/  R2UR UR22, R22 ;  /* 0x00000000161672ca */ /* 0x000fe200000e0000 */
[----:B--2---:R-:W-:-:S02]  /*10d0*/  IMAD R2, R6, R17, R12 ;  /* 0x0000001106027224 */ /* 0x004fc400078e020c */
[----:B---3--:R-:W-:Y:S02]  /*10e0*/  IMAD R0, R3, R16, R0 ;  /* 0x0000001003007224 */ /* 0x008fe400078e0200 */
[----:B------:R-:W-:Y:S02]  /*10f0*/  IMAD R3, R2, R13, R5 ;  /* 0x0000000d02037224 */ /* 0x000fe400078e0205 */
[----:B------:R-:W-:-:S03]  /*1100*/  IMAD.MOV.U32 R4, RZ, RZ, 0x1 ;  /* 0x00000001ff047424 */ /* 0x000fc600078e00ff */
[----:B------:R-:W-:Y:S02]  /*1110*/  SEL R2, R3, R0, !P4 ;  /* 0x0000000003027207 */ /* 0x000fe40006000000 */
[----:B------:R-:W-:-:S03]  /*1120*/  SEL R0, R0, R3, !P4 ;  /* 0x0000000300007207 */ /* 0x000fc60006000000 */
[----:B------:R1:W-:Y:S04]  /*1130*/  STL [R1+0x88], R2 ;  /* 0x0000880201007387 */ /* 0x0003e80000100800 */
[----:B------:R1:W-:Y:S02]  /*1140*/  STL [R1+0x8c], R0 ;  /* 0x00008c0001007387 */ /* 0x0003e40000100800 */
.L_x_9:
[----:B------:R-:W-:-:S08]  /*1150*/  NOP ;  /* 0x0000000000007918 */ /* 0x000fd00000000000 */
[----:B------:R-:W2:Y:S02]  /*1160*/  USETMAXREG.TRY_ALLOC.CTAPOOL UP0, 0xe8 ;  /* 0x000000e8000079c8 */ /* 0x000ea40008000600 */
[----:B--2---:R-:W-:-:S13]  /*1170*/  PLOP3.LUT P0, PT, PT, PT, UP0, 0x80, 0x0 ;  /* 0x000000000000781c */ /* 0x004fda0003f0f008 */
[----:B------:R-:W-:Y:S05]  /*1180*/  @!P0 BRA `(.L_x_9) ;  /* 0xfffffffc00f08947 */ /* 0x000fea000383ffff */
[----:B------:R-:W-:Y:S01]  /*1190*/  ULDC.64 UR4, c[0x0][0x598] ;  /* 0x0001660000047ab9 */ /* 0x000fe20000000a00 */
[----:B------:R-:W-:Y:S01]  /*11a0*/  ULDC.64 UR16, c[0x0][0x208] ;  /* 0x0000820000107ab9 */ /* 0x000fe20000000a00 */
[----:B------:R-:W-:-:S04]  /*11b0*/  ISETP.NE.U32.AND P0, PT, RZ, UR4, PT ;  /* 0x00000004ff007c0c */ /* 0x000fc8000bf05070 */
[----:B------:R-:W-:-:S13]  /*11c0*/  ISETP.NE.AND.EX P0, PT, RZ, UR5, PT, P0 ;  /* 0x00000005ff007c0c */ /* 0x000fda000bf05300 */
[----:B------:R-:W-:Y:S05]  /*11d0*/  @!P0 BRA `(.L_x_12) ;  /* 0x0000000000208947 */ /* 0x000fea0003800000 */
[----:B-1----:R-:W1:Y:S02]  /*11e0*/  LDC.64 R2, c[0x0][0x598] ;  /* 0x00016600ff027b82 */ /* 0x002e640000000a00 */
[----:B-1----:R-:W2:Y:S02]  /*11f0*/  LDG.E.64 R2, desc[UR16][R2.64] ;  /* 0x0000001002027981 */ /* 0x002ea4000c1e1b00 */
[----:B--2---:R-:W-:-:S04]  /*1200*/  ISETP.NE.U32.AND P0, PT, R2, RZ, PT ;  /* 0x000000ff0200720c */ /* 0x004fc80003f05070 */
[----:B------:R-:W-:-:S13]  /*1210*/  ISETP.NE.AND.EX P0, PT, R3, RZ, PT, P0 ;  /* 0x000000ff0300720c */ /* 0x000fda0003f05300 */
[----:B------:R-:W-:Y:S05]  /*1220*/  @!P0 BRA `(.L_x_12) ;  /* 0x00000000000c8947 */ /* 0x000fea0003800000 */
[----:B------:R-:W2:Y:S02]  /*1230*/  LD.E R2, desc[UR16][R2.64] ;  /* 0x0000001002027980 */ /* 0x000ea4000c101900 */
[----:B--2---:R-:W-:Y:S01]  /*1240*/  R2UR UR20, R2 ;  /* 0x00000000021472ca */ /* 0x004fe200000e0000 */
[----:B------:R-:W-:-:S14]  /*1250*/  BRA `(.L_x_13) ;  /* 0x0000000000247947 */ /* 0x000fdc0003800000 */
.L_x_12:
[----:B------:R-:W-:Y:S02]  /*1260*/  ULDC.64 UR4, c[0x0][0x588] ;  /* 0x0001620000047ab9 */ /* 0x000fe40000000a00 */
[----:B------:R-:W-:-:S04]  /*1270*/  ISETP.NE.U32.AND P0, PT, RZ, UR4, PT ;  /* 0x00000004ff007c0c */ /* 0x000fc8000bf05070 */
[----:B------:R-:W-:-:S13]  /*1280*/  ISETP.NE.AND.EX P0, PT, RZ, UR5, PT, P0 ;  /* 0x00000005ff007c0c */ /* 0x000fda000bf05300 */
[----:B------:R-:W-:Y:S05]  /*1290*/  @!P0 BRA `(.L_x_14) ;  /* 0x0000000000108947 */ /* 0x000fea0003800000 */
[----:B-1----:R-:W1:Y:S02]  /*12a0*/  LDC.64 R2, c[0x0][0x588] ;  /* 0x00016200ff027b82 */ /* 0x002e640000000a00 */
[----:B-1----:R-:W2:Y:S02]  /*12b0*/  LDG.E R2, desc[UR16][R2.64] ;  /* 0x0000001002027981 */ /* 0x002ea4000c1e1900 */
[----:B--2---:R-:W-:Y:S01]  /*12c0*/  R2UR UR20, R2 ;  /* 0x00000000021472ca */ /* 0x004fe200000e0000 */
[----:B------:R-:W-:-:S14]  /*12d0*/  BRA `(.L_x_13) ;  /* 0x0000000000047947 */ /* 0x000fdc0003800000 */
.L_x_14:
[----:B------:R-:W-:-:S05]  /*12e0*/  ULDC UR20, c[0x0][0x580] ;  /* 0x0001600000147ab9 */ /* 0x000fca0000000800 */
.L_x_13:
[----:B------:R-:W-:Y:S02]  /*12f0*/  ULDC.64 UR4, c[0x0][0x5a0] ;  /* 0x0001680000047ab9 */ /* 0x000fe40000000a00 */
        /* <DEDUP_REMOVED lines=11> */
.L_x_15:
        /* <DEDUP_REMOVED lines=8> */
.L_x_17:
[----:B------:R-:W-:-:S05]  /*1430*/  ULDC UR21, c[0x0][0x584] ;  /* 0x0001610000157ab9 */ /* 0x000fca0000000800 */
.L_x_16:
[----:B------:R-:W-:-:S13]  /*1440*/  LOP3.LUT P0, RZ, R4, 0xff, RZ, 0xc0, !PT ;  /* 0x000000ff04ff7812 */ /* 0x000fda000780c0ff */
[----:B------:R-:W-:Y:S05]  /*1450*/  @!P0 EXIT ;  /* 0x000000000000894d */ /* 0x000fea0003800000 */
[----:B------:R-:W-:Y:S01]  /*1460*/  ULDC UR4, c[0x0][0x28c] ;  /* 0x0000a30000047ab9 */ /* 0x000fe20000000800 */
[----:B------:R-:W-:Y:S02]  /*1470*/  ULOP3.LUT UR23, UR13, 0x1, URZ, 0xfc, !UPT ;  /* 0x000000010d177892 */ /* 0x000fe4000f8efc3f */
[----:B------:R-:W-:-:S04]  /*1480*/  UIADD3 UR4, UR4, 0x1f, URZ ;  /* 0x0000001f04047890 */ /* 0x000fc8000fffe03f */
[----:B------:R-:W-:-:S04]  /*1490*/  USHF.R.S32.HI UR5, URZ, 0x1f, UR4 ;  /* 0x0000001f3f057899 */ /* 0x000fc80008011404 */
[----:B------:R-:W-:-:S03]  /*14a0*/  ULEA.HI UR5, UR5, UR4, URZ, 0x5 ;  /* 0x0000000405057291 */ /* 0x000fc6000f8f283f */
[----:B------:R-:W-:Y:S01]  /*14b0*/  UMOV UR4, URZ ;  /* 0x0000003f00047c82 */ /* 0x000fe20008000000 */
[----:B------:R-:W-:-:S03]  /*14c0*/  USHF.R.S32.HI UR12, URZ, 0x5, UR5 ;  /* 0x000000053f0c7899 */ /* 0x000fc60008011405 */
[----:B------:R-:W-:-:S09]  /*14d0*/  UMOV UR5, URZ ;  /* 0x0000003f00057c82 */ /* 0x000fd20008000000 */
.L_x_300:
[----:B-1----:R-:W1:Y:S01]  /*14e0*/  S2R R0, SR_TID.X ;  /* 0x0000000000007919 */ /* 0x002e620000002100 */
[----:B--2---:R-:W2:Y:S01]  /*14f0*/  S2UR UR11, SR_CgaCtaId ;  /* 0x00000000000b79c3 */ /* 0x004ea20000008800 */
[----:B------:R-:W-:Y:S01]  /*1500*/  UMOV UR14, 0x400 ;  /* 0x00000400000e7882 */ /* 0x000fe20000000000 */
[----:B------:R-:W-:Y:S01]  /*1510*/  UMOV UR6, URZ ;  /* 0x0000003f00067c82 */ /* 0x000fe20008000000 */
[----:B------:R-:W-:Y:S01]  /*1520*/  STL [R1+0x74], RZ ;  /* 0x000074ff01007387 */ /* 0x000fe20000100800 */
[----:B------:R-:W-:Y:S01]  /*1530*/  UMOV UR7, URZ ;  /* 0x0000003f00077c82 */ /* 0x000fe20008000000 */
[----:B------:R-:W-:Y:S01]  /*1540*/  UMOV UR8, URZ ;  /* 0x0000003f00087c82 */ /* 0x000fe20008000000 */
[----:B------:R-:W-:Y:S01]  /*1550*/  UMOV UR18, UR5 ;  /* 0x0000000500127c82 */ /* 0x000fe20008000000 */
[----:B------:R-:W-:Y:S01]  /*1560*/  STL [R1+0x70], RZ ;  /* 0x000070ff01007387 */ /* 0x000fe20000100800 */
[----:B---3--:R-:W3:Y:S01]  /*1570*/  LDC R2, c[0x0][0x28c] ;  /* 0x0000a300ff027b82 */ /* 0x008ee20000000800 */
[----:B------:R-:W-:-:S02]  /*1580*/  CS2R R4, SRZ ;  /* 0x0000000000047805 */ /* 0x000fc4000001ff00 */
[----:B------:R-:W-:Y:S01]  /*1590*/  CS2R R6, SRZ ;  /* 0x0000000000067805 */ /* 0x000fe2000001ff00 */
[----:B------:R-:W-:Y:S01]  /*15a0*/  STL [R1+0x6c], RZ ;  /* 0x00006cff01007387 */ /* 0x000fe20000100800 */
[----:B------:R-:W-:Y:S02]  /*15b0*/  CS2R R8, SRZ ;  /* 0x0000000000087805 */ /* 0x000fe4000001ff00 */
[----:B------:R-:W-:Y:S02]  /*15c0*/  CS2R R10, SRZ ;  /* 0x00000000000a7805 */ /* 0x000fe4000001ff00 */
[----:B------:R-:W-:Y:S01]  /*15d0*/  CS2R R12, SRZ ;  /* 0x00000000000c7805 */ /* 0x000fe2000001ff00 */
[----:B------:R-:W-:Y:S01]  /*15e0*/  STL [R1+0x68], RZ ;  /* 0x000068ff01007387 */ /* 0x000fe20000100800 */
[----:B------:R-:W-:Y:S02]  /*15f0*/  CS2R R14, SRZ ;  /* 0x00000000000e7805 */ /* 0x000fe4000001ff00 */
[----:B------:R-:W-:-:S02]  /*1600*/  CS2R R16, SRZ ;  /* 0x0000000000107805 */ /* 0x000fc4000001ff00 */
[----:B0-----:R-:W-:Y:S01]  /*1610*/  CS2R R18, SRZ ;  /* 0x0000000000127805 */ /* 0x001fe2000001ff00 */
[----:B------:R-:W-:Y:S01]  /*1620*/  STL [R1+0x64], RZ ;  /* 0x000064ff01007387 */ /* 0x000fe20000100800 */
[----:B------:R-:W-:Y:S02]  /*1630*/  CS2R R20, SRZ ;  /* 0x0000000000147805 */ /* 0x000fe4000001ff00 */
[----:B------:R-:W-:Y:S02]  /*1640*/  CS2R R22, SRZ ;  /* 0x0000000000167805 */ /* 0x000fe4000001ff00 */
[----:B------:R-:W-:Y:S01]  /*1650*/  CS2R R152, SRZ ;  /* 0x0000000000987805 */ /* 0x000fe2000001ff00 */
[----:B------:R-:W-:Y:S01]  /*1660*/  STL [R1+0x60], RZ ;  /* 0x000060ff01007387 */ /* 0x000fe20000100800 */
[----:B--2---:R-:W-:Y:S01]  /*1670*/  ULEA UR14, UR11, UR14, 0x18 ;  /* 0x0000000e0b0e7291 */ /* 0x004fe2000f8ec03f */
[----:B------:R-:W-:Y:S02]  /*1680*/  CS2R R154, SRZ ;  /* 0x00000000009a7805 */ /* 0x000fe4000001ff00 */
[----:B------:R-:W-:Y:S01]  /*1690*/  CS2R R156, SRZ ;  /* 0x00000000009c7805 */ /* 0x000fe2000001ff00 */
[----:B------:R-:W-:Y:S01]  /*16a0*/  STL [R1+0x5c], RZ ;  /* 0x00005cff01007387 */ /* 0x000fe20000100800 */
[----:B------:R-:W-:-:S02]  /*16b0*/  CS2R R158, SRZ ;  /* 0x00000000009e7805 */ /* 0x000fc4000001ff00 */
[----:B------:R-:W-:Y:S02]  /*16c0*/  CS2R R160, SRZ ;  /* 0x0000000000a07805 */ /* 0x000fe4000001ff00 */
[----:B------:R-:W-:Y:S02]  /*16d0*/  CS2R R162, SRZ ;  /* 0x0000000000a27805 */ /* 0x000fe4000001ff00 */
[----:B-1----:R-:W-:Y:S01]  /*16e0*/  LOP3.LUT R0, R0, 0x80, RZ, 0xc0, !PT ;  /* 0x0000008000007812 */ /* 0x002fe200078ec0ff */
[----:B------:R-:W-:Y:S01]  /*16f0*/  STL [R1+0x58], RZ ;  /* 0x000058ff01007387 */ /* 0x000fe20000100800 */
[----:B---3--:R-:W-:Y:S02]  /*1700*/  ISETP.GE.AND P0, PT, R2, 0x1, PT ;  /* 0x000000010200780c */ /* 0x008fe40003f06270 */
[----:B------:R-:W-:Y:S02]  /*1710*/  CS2R R2, SRZ ;  /* 0x0000000000027805 */ /* 0x000fe4000001ff00 */
[----:B------:R-:W-:Y:S01]  /*1720*/  SHF.R.U32.HI R0, RZ, 0x7, R0 ;  /* 0x00000007ff007819 */ /* 0x000fe20000011600 */
[----:B------:R-:W-:Y:S01]  /*1730*/  STL [R1+0x54], RZ ;  /* 0x000054ff01007387 */ /* 0x000fe20000100800 */
[----:B------:R-:W-:-:S02]  /*1740*/  CS2R R164, SRZ ;  /* 0x0000000000a47805 */ /* 0x000fc4000001ff00 */
[----:B------:R-:W-:Y:S02]  /*1750*/  CS2R R166, SRZ ;  /* 0x0000000000a67805 */ /* 0x000fe4000001ff00 */
[----:B------:R-:W-:Y:S01]  /*1760*/  CS2R R168, SRZ ;  /* 0x0000000000a87805 */ /* 0x000fe2000001ff00 */
[----:B------:R-:W-:Y:S01]  /*1770*/  STL [R1+0x50], RZ ;  /* 0x000050ff01007387 */ /* 0x000fe20000100800 */
[----:B------:R-:W-:Y:S02]  /*1780*/  CS2R R170, SRZ ;  /* 0x0000000000aa7805 */ /* 0x000fe4000001ff00 */
[----:B------:R-:W-:Y:S02]  /*1790*/  CS2R R172, SRZ ;  /* 0x0000000000ac7805 */ /* 0x000fe4000001ff00 */
[----:B------:R-:W-:Y:S01]  /*17a0*/  CS2R R174, SRZ ;  /* 0x0000000000ae7805 */ /* 0x000fe2000001ff00 */
[----:B------:R-:W0:Y:S01]  /*17b0*/  SHFL.IDX PT, R0, R0, RZ, 0x1f ;  /* 0x00001fff00007589 */ /* 0x000e2200000e0000 */
[----:B------:R-:W-:-:S02]  /*17c0*/  CS2R R176, SRZ ;  /* 0x0000000000b07805 */ /* 0x000fc4000001ff00 */
[----:B------:R-:W-:Y:S02]  /*17d0*/  CS2R R178, SRZ ;  /* 0x0000000000b27805 */ /* 0x000fe4000001ff00 */
[----:B------:R-:W-:Y:S01]  /*17e0*/  CS2R R180, SRZ ;  /* 0x0000000000b47805 */ /* 0x000fe2000001ff00 */
[----:B------:R1:W-:Y:S01]  /*17f0*/  STL [R1+0x4c], RZ ;  /* 0x00004cff01007387 */ /* 0x0003e20000100800 */
[----:B------:R-:W-:Y:S02]  /*1800*/  CS2R R182, SRZ ;  /* 0x0000000000b67805 */ /* 0x000fe4000001ff00 */
[----:B------:R-:W-:Y:S02]  /*1810*/  CS2R R184, SRZ ;  /* 0x0000000000b87805 */ /* 0x000fe4000001ff00 */
[----:B------:R-:W-:Y:S01]  /*1820*/  CS2R R186, SRZ ;  /* 0x0000000000ba7805 */ /* 0x000fe2000001ff00 */
[----:B------:R1:W-:Y:S01]  /*1830*/  STL [R1+0x48], RZ ;  /* 0x000048ff01007387 */ /* 0x0003e20000100800 */
        /* <DEDUP_REMOVED lines=14> */
[----:B------:R-:W-:Y:S02]  /*1920*/  CS2R R210, SRZ ;  /* 0x0000000000d27805 */ /* 0x000fe4000001ff00 */
[----:B0-----:R-:W-:Y:S01]  /*1930*/  R2UR UR9, R0 ;  /* 0x00000000000972ca */ /* 0x001fe200000e0000 */
[----:B------:R1:W-:Y:S01]  /*1940*/  STL [R1+0x38], RZ ;  /* 0x000038ff01007387 */ /* 0x0003e20000100800 */
[----:B------:R-:W-:Y:S01]  /*1950*/  IMAD.MOV.U32 R0, RZ, RZ, RZ ;  /* 0x000000ffff007224 */ /* 0x000fe200078e00ff */
[----:B------:R-:W-:-:S02]  /*1960*/  CS2R R212, SRZ ;  /* 0x0000000000d47805 */ /* 0x000fc4000001ff00 */
[----:B------:R-:W-:Y:S01]  /*1970*/  CS2R R214, SRZ ;  /* 0x0000000000d67805 */ /* 0x000fe2000001ff00 */
[----:B------:R1:W-:Y:S01]  /*1980*/  STL [R1+0x34], RZ ;  /* 0x000034ff01007387 */ /* 0x0003e20000100800 */
[----:B------:R-:W-:Y:S02]  /*1990*/  CS2R R216, SRZ ;  /* 0x0000000000d87805 */ /* 0x000fe4000001ff00 */
[----:B------:R-:W-:Y:S02]  /*19a0*/  CS2R R218, SRZ ;  /* 0x0000000000da7805 */ /* 0x000fe4000001ff00 */
[----:B------:R-:W-:Y:S01]  /*19b0*/  CS2R R220, SRZ ;  /* 0x0000000000dc7805 */ /* 0x000fe2000001ff00 */
[----:B------:R1:W-:Y:S01]  /*19c0*/  STL [R1+0x30], RZ ;  /* 0x000030ff01007387 */ /* 0x0003e20000100800 */
[----:B------:R-:W-:Y:S02]  /*19d0*/  CS2R R222, SRZ ;  /* 0x0000000000de7805 */ /* 0x000fe4000001ff00 */
[----:B------:R-:W-:Y:S01]  /*19e0*/  CS2R R224, SRZ ;  /* 0x0000000000e07805 */ /* 0x000fe2000001ff00 */
[----:B------:R-:W-:Y:S01]  /*19f0*/  IMAD.MOV.U32 R226, RZ, RZ, RZ ;  /* 0x000000ffffe27224 */ /* 0x000fe200078e00ff */
[----:B------:R1:W-:Y:S01]  /*1a00*/  STL [R1+0x2c], RZ ;  /* 0x00002cff01007387 */ /* 0x0003e20000100800 */
[----:B------:R-:W-:Y:S01]  /*1a10*/  ULEA.HI UR10, UR9, UR9, URZ, 0x1 ;  /* 0x00000009090a7291 */ /* 0x000fe2000f8f083f */
[----:B------:R-:W-:Y:S01]  /*1a20*/  IMAD.U32 R227, RZ, RZ, UR4 ;  /* 0x00000004ffe37e24 */ /* 0x000fe2000f8e00ff */
[----:B------:R-:W-:Y:S01]  /*1a30*/  CS2R R88, SRZ ;  /* 0x0000000000587805 */ /* 0x000fe2000001ff00 */
[----:B------:R1:W-:Y:S01]  /*1a40*/  STL [R1+0x28], RZ ;  /* 0x000028ff01007387 */ /* 0x0003e20000100800 */
[----:B------:R-:W-:Y:S01]  /*1a50*/  ULOP3.LUT UR10, UR10, 0x1ffffe, URZ, 0xc0, !UPT ;  /* 0x001ffffe0a0a7892 */ /* 0x000fe2000f8ec03f */
[----:B------:R-:W-:-:S02]  /*1a60*/  CS2R R90, SRZ ;  /* 0x00000000005a7805 */ /* 0x000fc4000001ff00 */
[----:B------:R-:W-:Y:S01]  /*1a70*/  CS2R R92, SRZ ;  /* 0x00000000005c7805 */ /* 0x000fe2000001ff00 */
[----:B------:R1:W-:Y:S01]  /*1a80*/  STL [R1+0x24], RZ ;  /* 0x000024ff01007387 */ /* 0x0003e20000100800 */
[----:B------:R-:W-:Y:S01]  /*1a90*/  UIADD3 UR10, UR9, -UR10, URZ ;  /* 0x8000000a090a7290 */ /* 0x000fe2000fffe03f */
[----:B------:R-:W-:Y:S02]  /*1aa0*/  CS2R R94, SRZ ;  /* 0x00000000005e7805 */ /* 0x000fe4000001ff00 */
[----:B------:R-:W-:Y:S01]  /*1ab0*/  CS2R R96, SRZ ;  /* 0x0000000000607805 */ /* 0x000fe2000001ff00 */
[----:B------:R1:W-:Y:S01]  /*1ac0*/  STL [R1+0x20], RZ ;  /* 0x000020ff01007387 */ /* 0x0003e20000100800 */
[----:B------:R-:W-:Y:S01]  /*1ad0*/  ULEA UR10, UR10, UR14, 0xb ;  /* 0x0000000e0a0a7291 */ /* 0x000fe2000f8e583f */
[----:B------:R-:W-:Y:S02]  /*1ae0*/  CS2R R98, SRZ ;  /* 0x0000000000627805 */ /* 0x000fe4000001ff00 */
[----:B------:R-:W-:Y:S01]  /*1af0*/  CS2R R100, SRZ ;  /* 0x0000000000647805 */ /* 0x000fe2000001ff00 */
[----:B------:R1:W-:Y:S01]  /*1b00*/  STL [R1+0x1c], RZ ;  /* 0x00001cff01007387 */ /* 0x0003e20000100800 */
[----:B------:R-:W-:Y:S01]  /*1b10*/  UIADD3 UR10, UR10, 0x200, URZ ;  /* 0x000002000a0a7890 */ /* 0x000fe2000fffe03f */
[----:B------:R-:W-:-:S02]  /*1b20*/  CS2R R102, SRZ ;  /* 0x0000000000667805 */ /* 0x000fc4000001ff00 */
[----:B------:R-:W-:Y:S01]  /*1b30*/  CS2R R104, SRZ ;  /* 0x0000000000687805 */ /* 0x000fe2000001ff00 */
[----:B------:R1:W-:Y:S01]  /*1b40*/  STL [R1+0x18], RZ ;  /* 0x000018ff01007387 */ /* 0x0003e20000100800 */
[----:B------:R-:W-:Y:S01]  /*1b50*/  USHF.R.U32.HI UR10, URZ, 0x4, UR10 ;  /* 0x000000043f0a7899 */ /* 0x000fe2000801160a */
[----:B------:R-:W-:Y:S02]  /*1b60*/  CS2R R106, SRZ ;  /* 0x00000000006a7805 */ /* 0x000fe4000001ff00 */
[----:B------:R-:W-:Y:S01]  /*1b70*/  CS2R R108, SRZ ;  /* 0x00000000006c7805 */ /* 0x000fe2000001ff00 */
[----:B------:R1:W-:Y:S01]  /*1b80*/  STL [R1+0x14], RZ ;  /* 0x000014ff01007387 */ /* 0x0003e20000100800 */
[----:B------:R-:W-:Y:S01]  /*1b90*/  ULOP3.LUT UR15, UR10, 0x3fff, URZ, 0xc0, !UPT ;  /* 0x00003fff0a0f7892 */ /* 0x000fe2000f8ec03f */
        /* <DEDUP_REMOVED lines=18> */
[----:B------:R1:W-:Y:S01]  /*1cc0*/  STL [R1], RZ ;  /* 0x000000ff01007387 */ /* 0x0003e20000100800 */
[----:B------:R-:W-:-:S02]  /*1cd0*/  CS2R R138, SRZ ;  /* 0x00000000008a7805 */ /* 0x000fc4000001ff00 */
[----:B------:R-:W-:Y:S02]  /*1ce0*/  CS2R R140, SRZ ;  /* 0x00000000008c7805 */ /* 0x000fe4000001ff00 */
[----:B------:R-:W-:Y:S02]  /*1cf0*/  CS2R R142, SRZ ;  /* 0x00000000008e7805 */ /* 0x000fe4000001ff00 */
[----:B------:R-:W-:Y:S02]  /*1d00*/  CS2R R144, SRZ ;  /* 0x0000000000907805 */ /* 0x000fe4000001ff00 */
[----:B------:R-:W-:Y:S02]  /*1d10*/  CS2R R146, SRZ ;  /* 0x0000000000927805 */ /* 0x000fe4000001ff00 */
[----:B------:R-:W-:Y:S02]  /*1d20*/  CS2R R148, SRZ ;  /* 0x0000000000947805 */ /* 0x000fe4000001ff00 */
[----:B------:R-:W-:-:S02]  /*1d30*/  CS2R R150, SRZ ;  /* 0x0000000000967805 */ /* 0x000fc4000001ff00 */
[----:B------:R-:W-:Y:S02]  /*1d40*/  CS2R R24, SRZ ;  /* 0x0000000000187805 */ /* 0x000fe4000001ff00 */
[----:B------:R-:W-:Y:S02]  /*1d50*/  CS2R R26, SRZ ;  /* 0x00000000001a7805 */ /* 0x000fe4000001ff00 */
[----:B------:R-:W-:Y:S02]  /*1d60*/  CS2R R28, SRZ ;  /* 0x00000000001c7805 */ /* 0x000fe4000001ff00 */
[----:B----4-:R-:W-:Y:S02]  /*1d70*/  CS2R R30, SRZ ;  /* 0x00000000001e7805 */ /* 0x010fe4000001ff00 */
[----:B------:R-:W-:Y:S02]  /*1d80*/  CS2R R32, SRZ ;  /* 0x0000000000207805 */ /* 0x000fe4000001ff00 */
        /* <DEDUP_REMOVED lines=26> */
[----:B------:R-:W-:Y:S01]  /*1f30*/  CS2R R86, SRZ ;  /* 0x0000000000567805 */ /* 0x000fe2000001ff00 */
[----:B-1----:R-:W-:Y:S06]  /*1f40*/  @!P0 BRA `(.L_x_18) ;  /* 0x0000001000608947 */ /* 0x002fec0003800000 */
[----:B------:R-:W-:-:S06]  /*1f50*/  UISETP.NE.AND UP0, UPT, UR23, 0x3, UPT ;  /* 0x000000031700788c */ /* 0x000fcc000bf05270 */
[----:B------:R-:W-:-:S13]  /*1f60*/  PLOP3.LUT P1, PT, PT, PT, UP0, 0x80, 0x0 ;  /* 0x000000000000781c */ /* 0x000fda0003f2f008 */
[----:B------:R-:W-:Y:S05]  /*1f70*/  @!P1 BRA `(.L_x_19) ;  /* 0x0000000000049947 */ /* 0x000fea0003800000 */
[----:B------:R-:W-:Y:S01]  /*1f80*/  BPT.TRAP 0x1 ;  /* 0x000000040000795c */ /* 0x000fe20000300000 */
.L_x_19:
[----:B------:R-:W-:Y:S01]  /*1f90*/  ULEA UR7, UR5, UR14, 0x3 ;  /* 0x0000000e05077291 */ /* 0x000fe2000f8e183f */
[----:B------:R-:W-:-:S05]  /*1fa0*/  IMAD.U32 R0, RZ, RZ, UR4 ;  /* 0x00000004ff007e24 */ /* 0x000fca000f8e00ff */
[----:B------:R-:W-:-:S04]  /*1fb0*/  SHF.L.U32 R0, R0, 0x1f, RZ ;  /* 0x0000001f00007819 */ /* 0x000fc800000006ff */
[----:B------:R0:W1:Y:S01]  /*1fc0*/  SYNCS.PHASECHK.TRANS64.TRYWAIT P0, [UR7], R0 ;  /* 0x00000000ff0075a7 */ /* 0x0000620008000147 */
[----:B------:R-:W-:Y:S05]  /*1fd0*/  @!P1 BRA `(.L_x_20) ;  /* 0x0000000000049947 */ /* 0x000fea0003800000 */
[----:B------:R-:W-:Y:S01]  /*1fe0*/  BPT.TRAP 0x1 ;  /* 0x000000040000795c */ /* 0x000fe20000300000 */
.L_x_20:
[----:B------:R2:W-:Y:S01]  /*1ff0*/  STL [R1+0x74], RZ ;  /* 0x000074ff01007387 */ /* 0x0005e20000100800 */
[----:B------:R-:W-:Y:S01]  /*2000*/  UMOV UR6, 0x1 ;  /* 0x0000000100067882 */ /* 0x000fe20000000000 */
[----:B-1----:R-:W-:Y:S05]  /*2010*/  @P0 BRA `(.L_x_21) ;  /* 0x0000000000080947 */ /* 0x002fea0003800000 */
[----:B------:R-:W1:Y:S02]  /*2020*/  SYNCS.PHASECHK.TRANS64.TRYWAIT P0, [UR7], R0 ;  /* 0x00000000ff0075a7 */ /* 0x000e640008000147 */
[----:B-1----:R-:W-:Y:S05]  /*2030*/  @!P0 BRA `(.L_x_22) ;  /* 0x000000ec00988947 */ /* 0x002fea0003800000 */
.L_x_21:
[----:B------:R3:W-:Y:S01]  /*2040*/  STL [R1+0x70], RZ ;  /* 0x000070ff01007387 */ /* 0x0007e20000100800 */
[----:B------:R-:W-:Y:S01]  /*2050*/  UIADD3 UR7, UR14, 0x24200, URZ ;  /* 0x000242000e077890 */ /* 0x000fe2000fffe03f */
[----:B------:R-:W-:Y:S01]  /*2060*/  WARPGROUP.ARRIVE ;  /* 0x00000000000079c5 */ /* 0x000fe20000000000 */
[----:B------:R-:W-:Y:S01]  /*2070*/  ULOP3.LUT UR8, UR15, 0x10000, URZ, 0xfc, !UPT ;  /* 0x000100000f087892 */ /* 0x000fe2000f8efc3f */
[----:B------:R3:W-:Y:S01]  /*2080*/  STL [R1+0x6c], RZ ;  /* 0x00006cff01007387 */ /* 0x0007e20000100800 */
[----:B------:R-:W-:Y:S01]  /*2090*/  USHF.R.U32.HI UR7, URZ, 0x4, UR7 ;  /* 0x000000043f077899 */ /* 0x000fe20008011607 */
[----:B01----:R-:W-:Y:S01]  /*20a0*/  IMAD.MOV.U32 R0, RZ, RZ, RZ ;  /* 0x000000ffff007224 */ /* 0x003fe200078e00ff */
[----:B------:R-:W-:Y:S01]  /*20b0*/  ULEA UR8, UR5, UR8, 0x9 ;  /* 0x0000000805087291 */ /* 0x000fe2000f8e483f */
[----:B------:R3:W-:Y:S01]  /*20c0*/  STL [R1+0x68], RZ ;  /* 0x000068ff01007387 */ /* 0x0007e20000100800 */
[----:B------:R-:W-:Y:S01]  /*20d0*/  ULOP3.LUT UR7, UR7, 0x3fff, URZ, 0xc0, !UPT ;  /* 0x00003fff07077892 */ /* 0x000fe2000f8ec03f */
[----:B------:R-:W-:Y:S01]  /*20e0*/  CS2R R2, SRZ ;  /* 0x0000000000027805 */ /* 0x000fe2000001ff00 */
[----:B------:R-:W-:Y:S01]  /*20f0*/  UMOV UR9, 0xc0000010 ;  /* 0xc000001000097882 */ /* 0x000fe20000000000 */
[----:B------:R3:W-:Y:S01]  /*2100*/  STL [R1+0x64], RZ ;  /* 0x000064ff01007387 */ /* 0x0007e20000100800 */
[----:B------:R-:W-:Y:S01]  /*2110*/  ULOP3.LUT UR7, UR7, 0x10000, URZ, 0xfc, !UPT ;  /* 0x0001000007077892 */ /* 0x000fe2000f8efc3f */
[----:B------:R-:W-:Y:S01]  /*2120*/  CS2R R4, SRZ ;  /* 0x0000000000047805 */ /* 0x000fe2000001ff00 */
[----:B------:R-:W-:Y:S01]  /*2130*/  UMOV UR11, 0xc0000010 ;  /* 0xc0000010000b7882 */ /* 0x000fe20000000000 */
[----:B------:R3:W-:Y:S01]  /*2140*/  STL [R1+0x60], RZ ;  /* 0x000060ff01007387 */ /* 0x0007e20000100800 */
[----:B------:R-:W-:Y:S01]  /*2150*/  ULEA UR10, UR5, UR7, 0x8 ;  /* 0x00000007050a7291 */ /* 0x000fe2000f8e403f */
[----:B------:R-:W-:-:S02]  /*2160*/  CS2R R6, SRZ ;  /* 0x0000000000067805 */ /* 0x000fc4000001ff00 */
[----:B------:R-:W-:Y:S01]  /*2170*/  CS2R R8, SRZ ;  /* 0x0000000000087805 */ /* 0x000fe2000001ff00 */
[----:B------:R3:W-:Y:S01]  /*2180*/  STL [R1+0x5c], RZ ;  /* 0x00005cff01007387 */ /* 0x0007e20000100800 */
[----:B------:R-:W-:Y:S01]  /*2190*/  ULDC UR7, c[0x0][0x50c] ;  /* 0x0001430000077ab9 */ /* 0x000fe20000000800 */
[----:B------:R-:W-:Y:S01]  /*21a0*/  CS2R R10, SRZ ;  /* 0x00000000000a7805 */ /* 0x000fe2000001ff00 */
[----:B------:R-:W-:Y:S01]  /*21b0*/  UISETP.NE.AND UP0, UPT, UR7, 0x1, UPT ;  /* 0x000000010700788c */ /* 0x000fe2000bf05270 */
[----:B------:R3:W-:Y:S01]  /*21c0*/  STL [R1+0x58], RZ ;  /* 0x000058ff01007387 */ /* 0x0007e20000100800 */
[----:B------:R-:W-:Y:S01]  /*21d0*/  CS2R R12, SRZ ;  /* 0x00000000000c7805 */ /* 0x000fe2000001ff00 */
[----:B------:R-:W-:Y:S01]  /*21e0*/  QGMMA.64x128x32.F32.E4M3.E4M3 R88, gdesc[UR8], RZ, !UPT ;  /* 0x01e00000085879f3 */ /* 0x000fe2000c7008ff */
[----:B------:R-:W-:Y:S01]  /*21f0*/  USEL UR7, URZ, 0x1, UP0 ;  /* 0x000000013f077887 */ /* 0x000fe20008000000 */
[----:B------:R3:W-:Y:S01]  /*2200*/  STL [R1+0x54], RZ ;  /* 0x000054ff01007387 */ /* 0x0007e20000100800 */
[----:B------:R-:W-:Y:S01]  /*2210*/  UIADD3 UR8, UR8, 0x100, URZ ;  /* 0x0000010008087890 */ /* 0x000fe2000fffe03f */
[----:B------:R-:W-:Y:S01]  /*2220*/  CS2R R14, SRZ ;  /* 0x00000000000e7805 */ /* 0x000fe2000001ff00 */
[----:B------:R-:W-:Y:S01]  /*2230*/  UMOV UR9, 0xc0000010 ;  /* 0xc000001000097882 */ /* 0x000fe20000000000 */
[----:B------:R3:W-:Y:S01]  /*2240*/  STL [R1+0x50], RZ ;  /* 0x000050ff01007387 */ /* 0x0007e20000100800 */
[----:B------:R-:W-:-:S02]  /*2250*/  ISETP.NE.AND P0, PT, RZ, UR7, PT ;  /* 0x00000007ff007c0c */ /* 0x000fc4000bf05270 */
[----:B------:R-:W-:Y:S02]  /*2260*/  CS2R R16, SRZ ;  /* 0x0000000000107805 */ /* 0x000fe4000001ff00 */
[----:B------:R-:W-:Y:S01]  /*2270*/  CS2R R18, SRZ ;  /* 0x0000000000127805 */ /* 0x000fe2000001ff00 */
[----:B------:R3:W-:Y:S01]  /*2280*/  STL [R1+0x4c], RZ ;  /* 0x00004cff01007387 */ /* 0x0007e20000100800 */
[----:B------:R-:W-:Y:S01]  /*2290*/  CS2R R20, SRZ ;  /* 0x0000000000147805 */ /* 0x000fe2000001ff00 */
[----:B------:R-:W-:Y:S01]  /*22a0*/  QGMMA.64x128x32.F32.E4M3.E4M3 R24, gdesc[UR8], RZ, !UPT, gsb0 ;  /* 0x01e00000081879f3 */ /* 0x000fe2000c0008ff */
[----:B------:R-:W-:Y:S01]  /*22b0*/  CS2R R22, SRZ ;  /* 0x0000000000167805 */ /* 0x000fe2000001ff00 */
[----:B------:R3:W-:Y:S01]  /*22c0*/  STL [R1+0x48], RZ ;  /* 0x000048ff01007387 */ /* 0x0007e20000100800 */
[----:B------:R-:W-:Y:S02]  /*22d0*/  CS2R R152, SRZ ;  /* 0x0000000000987805 */ /* 0x000fe4000001ff00 */
        /* <DEDUP_REMOVED lines=47> */
[----:B------:R-:W-:Y:S01]  /*25d0*/  CS2R R224, SRZ ;  /* 0x0000000000e07805 */ /* 0x000fe2000001ff00 */
[----:B------:R-:W-:Y:S02]  /*25e0*/  IMAD.MOV.U32 R226, RZ, RZ, RZ ;  /* 0x000000ffffe27224 */ /* 0x000fe400078e00ff */
[----:B------:R3:W-:Y:S04]  /*25f0*/  STL [R1+0x14], RZ ;  /* 0x000014ff01007387 */ /* 0x0007e80000100800 */
[----:B------:R3:W-:Y:S04]  /*2600*/  STL [R1+0x10], RZ ;  /* 0x000010ff01007387 */ /* 0x0007e80000100800 */
[----:B------:R3:W-:Y:S04]  /*2610*/  STL [R1+0xc], RZ ;  /* 0x00000cff01007387 */ /* 0x0007e80000100800 */
[----:B------:R3:W-:Y:S04]  /*2620*/  STL [R1+0x8], RZ ;  /* 0x000008ff01007387 */ /* 0x0007e80000100800 */
[----:B------:R3:W-:Y:S04]  /*2630*/  STL [R1+0x4], RZ ;  /* 0x000004ff01007387 */ /* 0x0007e80000100800 */
[----:B------:R3:W-:Y:S01]  /*2640*/  STL [R1], RZ ;  /* 0x000000ff01007387 */ /* 0x0007e20000100800 */
[----:B------:R-:W-:Y:S05]  /*2650*/  @!P0 BRA `(.L_x_23) ;  /* 0x0000000800808947 */ /* 0x000fea0003800000 */
[----:B------:R-:W-:Y:S02]  /*2660*/  WARPGROUP.DEPBAR.LE gsb0, 0x0 ;  /* 0x00008000000079c5 */ /* 0x000fe40000010000 */
[----:B------:R-:W-:-:S01]  /*2670*/  FADD R227, RZ, R58 ;  /* 0x0000003affe37221 */ /* 0x000fc20000000000 */
[----:B------:R-:W-:Y:S01]  /*2680*/  FADD R226, RZ, R88 ;  /* 0x00000058ffe27221 */ /* 0x000fe20000000000 */
[----:B------:R-:W-:-:S01]  /*2690*/  FADD R225, RZ, R89 ;  /* 0x00000059ffe17221 */ /* 0x000fc20000000000 */
[----:B------:R-:W-:Y:S01]  /*26a0*/  FADD R224, RZ, R90 ;  /* 0x0000005affe07221 */ /* 0x000fe20000000000 */
[----:B------:R-:W-:-:S01]  /*26b0*/  FADD R223, RZ, R91 ;  /* 0x0000005bffdf7221 */ /* 0x000fc20000000000 */
[----:B------:R0:W-:Y:S01]  /*26c0*/  STL [R1], R227 ;  /* 0x000000e301007387 */ /* 0x0001e20000100800 */
[----:B------:R-:W-:-:S01]  /*26d0*/  FADD R222, RZ, R92 ;  /* 0x0000005cffde7221 */ /* 0x000fc20000000000 */
[----:B------:R-:W-:Y:S01]  /*26e0*/  FADD R221, RZ, R93 ;  /* 0x0000005dffdd7221 */ /* 0x000fe20000000000 */
[----:B------:R-:W-:-:S01]  /*26f0*/  FADD R220, RZ, R94 ;  /* 0x0000005effdc7221 */ /* 0x000fc20000000000 */
[----:B------:R-:W-:Y:S01]  /*2700*/  FADD R219, RZ, R95 ;  /* 0x0000005fffdb7221 */ /* 0x000fe20000000000 */
[----:B------:R-:W-:-:S01]  /*2710*/  FADD R218, RZ, R96 ;  /* 0x00000060ffda7221 */ /* 0x000fc20000000000 */
[----:B------:R-:W-:Y:S01]  /*2720*/  FADD R217, RZ, R97 ;  /* 0x00000061ffd97221 */ /* 0x000fe20000000000 */
[----:B------:R-:W-:-:S01]  /*2730*/  FADD R216, RZ, R98 ;  /* 0x00000062ffd87221 */ /* 0x000fc20000000000 */
[----:B------:R-:W-:Y:S01]  /*2740*/  FADD R215, RZ, R99 ;  /* 0x00000063ffd77221 */ /* 0x000fe20000000000 */
[----:B------:R-:W-:-:S01]  /*2750*/  FADD R214, RZ, R100 ;  /* 0x00000064ffd67221 */ /* 0x000fc20000000000 */
[----:B0-----:R-:W-:Y:S01]  /*2760*/  FADD R227, RZ, R59 ;  /* 0x0000003bffe37221 */ /* 0x001fe20000000000 */
[----:B------:R-:W-:-:S01]  /*2770*/  FADD R213, RZ, R101 ;  /* 0x00000065ffd57221 */ /* 0x000fc20000000000 */
[----:B------:R-:W-:Y:S01]  /*2780*/  FADD R212, RZ, R102 ;  /* 0x00000066ffd47221 */ /* 0x000fe20000000000 */
[----:B------:R-:W-:-:S01]  /*2790*/  FADD R211, RZ, R103 ;  /* 0x00000067ffd37221 */ /* 0x000fc20000000000 */
[----:B------:R-:W-:Y:S01]  /*27a0*/  FADD R210, RZ, R104 ;  /* 0x00000068ffd27221 */ /* 0x000fe20000000000 */
[----:B------:R0:W-:Y:S01]  /*27b0*/  STL [R1+0x4], R227 ;  /* 0x000004e301007387 */ /* 0x0001e20000100800 */
        /* <DEDUP_REMOVED lines=93> */
[----:B------:R-:W-:Y:S01]  /*2d90*/  UMOV UR6, URZ ;  /* 0x0000003f00067c82 */ /* 0x000fe20008000000 */
[----:B0-----:R-:W-:-:S05]  /*2da0*/  FADD R227, RZ, R66 ;  /* 0x00000042ffe37221 */ /* 0x001fca0000000000 */
[----:B------:R0:W-:Y:S02]  /*2db0*/  STL [R1+0x20], R227 ;  /* 0x000020e301007387 */ /* 0x0001e40000100800 */
        /* <DEDUP_REMOVED lines=42> */
.L_x_23:
[----:B------:R-:W-:-:S04]  /*3060*/  UIADD3 UR18, UR5, 0x1, URZ ;  /* 0x0000000105127890 */ /* 0x000fc8000fffe03f */
[----:B------:R-:W-:-:S04]  /*3070*/  UISETP.NE.AND UP0, UPT, UR18, 0x12, UPT ;  /* 0x000000121200788c */ /* 0x000fc8000bf05270 */
[----:B------:R-:W-:Y:S02]  /*3080*/  USEL UR8, URZ, 0x1, UP0 ;  /* 0x000000013f087887 */ /* 0x000fe40008000000 */
[----:B------:R-:W-:Y:S02]  /*3090*/  USEL UR18, UR18, URZ, UP0 ;  /* 0x0000003f12127287 */ /* 0x000fe40008000000 */
[----:B------:R-:W-:-:S06]  /*30a0*/  ULOP3.LUT UR8, UR4, UR8, URZ, 0x3c, !UPT ;  /* 0x0000000804087292 */ /* 0x000fcc000f8e3c3f */
[----:B0-----:R-:W-:Y:S01]  /*30b0*/  IMAD.U32 R227, RZ, RZ, UR8 ;  /* 0x00000008ffe37e24 */ /* 0x001fe2000f8e00ff */
[----:B------:R-:W-:-:S06]  /*30c0*/  UMOV UR8, 0x1 ;  /* 0x0000000100087882 */ /* 0x000fcc0000000000 */
.L_x_18:
[----:B------:R-:W-:-:S04]  /*30d0*/  UISETP.LT.AND UP0, UPT, UR12, 0x1, UPT ;  /* 0x000000010c00788c */ /* 0x000fc8000bf01270 */
[----:B------:R-:W-:-:S04]  /*30e0*/  USEL UR9, UR12, 0x1, UP0 ;  /* 0x000000010c097887 */ /* 0x000fc80008000000 */
[----:B------:R-:W-:-:S04]  /*30f0*/  UIADD3 UR9, UR12, -UR9, URZ ;  /* 0x800000090c097290 */ /* 0x000fc8000fffe03f */
[----:B------:R-:W-:-:S06]  /*3100*/  UISETP.GE.AND UP0, UPT, UR9, 0x1, UPT ;  /* 0x000000010900788c */ /* 0x000fcc000bf06270 */
[----:B------:R-:W-:-:S13]  /*3110*/  PLOP3.LUT P0, PT, PT, PT, UP0, 0x80, 0x0 ;  /* 0x000000000000781c */ /* 0x000fda0003f0f008 */
[----:B------:R-:W-:Y:S05]  /*3120*/  @!P0 BRA `(.L_x_24) ;  /* 0x00000010009c8947 */ /* 0x000fea0003800000 */
[----:B------:R-:W-:Y:S01]  /*3130*/  IMAD.U32 R228, RZ, RZ, UR9 ;  /* 0x00000009ffe47e24 */ /* 0x000fe2000f8e00ff */
[----:B------:R-:W-:Y:S01]  /*3140*/  UMOV UR19, UR5 ;  /* 0x0000000500137c82 */ /* 0x000fe20008000000 */
[----:B------:R-:W-:-:S05]  /*3150*/  ULDC UR24, c[0x0][0x50c] ;  /* 0x0001430000187ab9 */ /* 0x000fca0000000800 */
.L_x_32:
[----:B------:R-:W-:-:S06]  /*3160*/  UISETP.NE.AND UP0, UPT, UR23, 0x3, UPT ;  /* 0x000000031700788c */ /* 0x000fcc000bf05270 */
[----:B------:R-:W-:-:S13]  /*3170*/  PLOP3.LUT P1, PT, PT, PT, UP0, 0x80, 0x0 ;  /* 0x000000000000781c */ /* 0x000fda0003f2f008 */
[----:B-1---5:R-:W-:Y:S05]  /*3180*/  @!P1 BRA `(.L_x_25) ;  /* 0x0000000000049947 */ /* 0x022fea0003800000 */
[----:B------:R-:W-:Y:S01]  /*3190*/  BPT.TRAP 0x1 ;  /* 0x000000040000795c */ /* 0x000fe20000300000 */
.L_x_25:
[----:B------:R-:W0:Y:S01]  /*31a0*/  S2UR UR9, SR_CgaCtaId ;  /* 0x00000000000979c3 */ /* 0x000e220000008800 */
[----:B------:R-:W-:Y:S01]  /*31b0*/  UMOV UR14, 0x400 ;  /* 0x00000400000e7882 */ /* 0x000fe20000000000 */
[----:B------:R-:W-:Y:S01]  /*31c0*/  SHF.L.U32 R229, R227, 0x1f, RZ ;  /* 0x0000001fe3e57819 */ /* 0x000fe200000006ff */
[----:B0-----:R-:W-:-:S04]  /*31d0*/  ULEA UR14, UR9, UR14, 0x18 ;  /* 0x0000000e090e7291 */ /* 0x001fc8000f8ec03f */
[----:B------:R-:W-:-:S09]  /*31e0*/  ULEA UR9, UR18, UR14, 0x3 ;  /* 0x0000000e12097291 */ /* 0x000fd2000f8e183f */
[----:B------:R0:W1:Y:S01]  /*31f0*/  SYNCS.PHASECHK.TRANS64.TRYWAIT P0, [UR9], R229 ;  /* 0x000000e5ff0075a7 */ /* 0x0000620008000149 */
[----:B------:R-:W-:Y:S05]  /*3200*/  @!P1 BRA `(.L_x_26) ;  /* 0x0000000000049947 */ /* 0x000fea0003800000 */
[----:B------:R-:W-:Y:S01]  /*3210*/  BPT.TRAP 0x1 ;  /* 0x000000040000795c */ /* 0x000fe20000300000 */
.L_x_26:
[----:B-1----:R-:W-:Y:S05]  /*3220*/  @P0 BRA `(.L_x_27) ;  /* 0x0000000000080947 */ /* 0x002fea0003800000 */
[----:B------:R-:W1:Y:S02]  /*3230*/  SYNCS.PHASECHK.TRANS64.TRYWAIT P0, [UR9], R229 ;  /* 0x000000e5ff0075a7 */ /* 0x000e640008000149 */
[----:B-1----:R-:W-:Y:S05]  /*3240*/  @!P0 BRA `(.L_x_28) ;  /* 0x000000dc002c8947 */ /* 0x002fea0003800000 */
.L_x_27:
[----:B------:R-:W-:Y:S01]  /*3250*/  UIADD3 UR9, UR14, 0x24200, URZ ;  /* 0x000242000e097890 */ /* 0x000fe2000fffe03f */
[----:B------:R-:W-:Y:S01]  /*3260*/  WARPGROUP.ARRIVE ;  /* 0x00000000000079c5 */ /* 0x000fe20000000000 */
[----:B------:R-:W-:Y:S02]  /*3270*/  UISETP.NE.AND UP0, UPT, UR7, URZ, UPT ;  /* 0x0000003f0700728c */ /* 0x000fe4000bf05270 */
[----:B------:R-:W-:Y:S02]  /*3280*/  USHF.R.U32.HI UR9, URZ, 0x4, UR9 ;  /* 0x000000043f097899 */ /* 0x000fe40008011609 */
[----:B------:R-:W-:Y:S02]  /*3290*/  USEL UR8, UR8, URZ, !UP0 ;  /* 0x0000003f08087287 */ /* 0x000fe4000c000000 */
[----:B------:R-:W-:Y:S02]  /*32a0*/  ULOP3.LUT UR9, UR9, 0x3fff, URZ, 0xc0, !UPT ;  /* 0x00003fff09097892 */ /* 0x000fe4000f8ec03f */
[----:B------:R-:W-:-:S02]  /*32b0*/  ULOP3.LUT UR7, UR15, 0x10000, URZ, 0xfc, !UPT ;  /* 0x000100000f077892 */ /* 0x000fc4000f8efc3f */
[----:B------:R-:W-:Y:S02]  /*32c0*/  ULOP3.LUT UR9, UR9, 0x10000, URZ, 0xfc, !UPT ;  /* 0x0001000009097892 */ /* 0x000fe4000f8efc3f */
[----:B------:R-:W-:Y:S02]  /*32d0*/  UISETP.NE.U32.AND UP0, UPT, UR8, URZ, UPT ;  /* 0x0000003f0800728c */ /* 0x000fe4000bf05070 */
[----:B------:R-:W-:Y:S02]  /*32e0*/  ULEA UR8, UR18, UR7, 0x9 ;  /* 0x0000000712087291 */ /* 0x000fe4000f8e483f */
[----:B------:R-:W-:Y:S01]  /*32f0*/  ULEA UR10, UR18, UR9, 0x8 ;  /* 0x00000009120a7291 */ /* 0x000fe2000f8e403f */
[----:B------:R-:W-:Y:S02]  /*3300*/  UMOV UR11, 0xc0000010 ;  /* 0xc0000010000b7882 */ /* 0x000fe40000000000 */
[----:B------:R-:W-:Y:S01]  /*3310*/  UMOV UR9, 0xc0000010 ;  /* 0xc000001000097882 */ /* 0x000fe20000000000 */
[----:B------:R-:W-:-:S05]  /*3320*/  UIADD3 UR6, UR6, 0x1, URZ ;  /* 0x0000000106067890 */ /* 0x000fca000fffe03f */
[----:B------:R-:W-:Y:S01]  /*3330*/  QGMMA.64x128x32.F32.E4M3.E4M3 R88, gdesc[UR8], R88, UP0 ;  /* 0x01e00000085879f3 */ /* 0x000fe2000bf00858 */
[----:B------:R-:W-:Y:S01]  /*3340*/  UIADD3 UR8, UR8, 0x100, URZ ;  /* 0x0000010008087890 */ /* 0x000fe2000fffe03f */
[----:B------:R-:W-:-:S10]  /*3350*/  UMOV UR9, 0xc0000010 ;  /* 0xc000001000097882 */ /* 0x000fd40000000000 */
[----:B------:R-:W-:Y:S01]  /*3360*/  QGMMA.64x128x32.F32.E4M3.E4M3 R24, gdesc[UR8], R24, UP0, gsb0 ;  /* 0x01e00000081879f3 */ /* 0x000fe2000b800818 */
[----:B------:R-:W-:-:S04]  /*3370*/  UISETP.NE.AND UP0, UPT, UR6, UR24, UPT ;  /* 0x000000180600728c */ /* 0x000fc8000bf05270 */
[----:B------:R-:W-:-:S06]  /*3380*/  USEL UR7, URZ, 0x1, UP0 ;  /* 0x000000013f077887 */ /* 0x000fcc0008000000 */
[----:B------:R-:W-:Y:S01]  /*3390*/  ISETP.NE.AND P0, PT, RZ, UR7, PT ;  /* 0x00000007ff007c0c */ /* 0x000fe2000bf05270 */
[----:B------:R-:W-:-:S12]  /*33a0*/  WARPGROUP.DEPBAR.LE gsb0, 0x1 ;  /* 0x00008000000079c5 */ /* 0x000fd80000010100 */
[----:B------:R-:W-:Y:S05]  /*33b0*/  @!P0 BRA `(.L_x_29) ;  /* 0x0000000c00808947 */ /* 0x000fea0003800000 */
[----:B------:R-:W-:Y:S02]  /*33c0*/  WARPGROUP.DEPBAR.LE gsb0, 0x0 ;  /* 0x00008000000079c5 */ /* 0x000fe40000010000 */
[----:B------:R-:W-:-:S01]  /*33d0*/  FADD R226, R88, R226 ;  /* 0x000000e258e27221 */ /* 0x000fc20000000000 */
[----:B------:R-:W-:Y:S01]  /*33e0*/  FADD R225, R89, R225 ;  /* 0x000000e159e17221 */ /* 0x000fe20000000000 */
[----:B------:R1:W-:Y:S01]  /*33f0*/  STL [R1+0x90], R227 ;  /* 0x000090e301007387 */ /* 0x0003e20000100800 */
[----:B------:R-:W-:-:S01]  /*3400*/  FADD R224, R90, R224 ;  /* 0x000000e05ae07221 */ /* 0x000fc20000000000 */
[----:B------:R-:W-:Y:S01]  /*3410*/  FADD R223, R91, R223 ;  /* 0x000000df5bdf7221 */ /* 0x000fe20000000000 */
[----:B------:R-:W-:-:S01]  /*3420*/  FADD R222, R92, R222 ;  /* 0x000000de5cde7221 */ /* 0x000fc20000000000 */
[----:B------:R-:W-:Y:S01]  /*3430*/  FADD R221, R93, R221 ;  /* 0x000000dd5ddd7221 */ /* 0x000fe20000000000 */
[----:B-1----:R-:W4:Y:S04]  /*3440*/  LDL.LU R227, [R1+0x30] ;  /* 0x0000300001e37983 */ /* 0x002f280000300800 */
[----:B------:R1:W-:Y:S01]  /*3450*/  STL [R1+0x94], R226 ;  /* 0x000094e201007387 */ /* 0x0003e20000100800 */
[----:B------:R-:W-:-:S01]  /*3460*/  FADD R220, R94, R220 ;  /* 0x000000dc5edc7221 */ /* 0x000fc20000000000 */
[----:B------:R-:W-:-:S02]  /*3470*/  FADD R219, R95, R219 ;  /* 0x000000db5fdb7221 */ /* 0x000fc40000000000 */
[----:B-1----:R-:W2:Y:S04]  /*3480*/  LDL.LU R226, [R1+0x2c] ;  /* 0x00002c0001e27983 */ /* 0x002ea80000300800 */
[----:B------:R1:W-:Y:S01]  /*3490*/  STL [R1+0x98], R225 ;  /* 0x000098e101007387 */ /* 0x0003e20000100800 */
[----:B------:R-:W-:-:S03]  /*34a0*/  FADD R218, R96, R218 ;  /* 0x000000da60da7221 */ /* 0x000fc60000000000 */
[----:B-1----:R-:W3:Y:S04]  /*34b0*/  LDL.LU R225, [R1+0x28] ;  /* 0x0000280001e17983 */ /* 0x002ee80000300800 */
        /* <DEDUP_REMOVED lines=9> */
[----:B------:R1:W-:Y:S04]  /*3550*/  STL [R1+0xa8], R221 ;  /* 0x0000a8dd01007387 */ /* 0x0003e80000100800 */
        /* <DEDUP_REMOVED lines=12> */
[----:B-1----:R-:W3:Y:S01]  /*3620*/  LDL.LU R215, [R1] ;  /* 0x0000000001d77983 */ /* 0x002ee20000300800 */
[----:B------:R-:W-:-:S01]  /*3630*/  FADD R214, R100, R214 ;  /* 0x000000d664d67221 */ /* 0x000fc20000000000 */
[----:B------:R-:W-:Y:S01]  /*3640*/  FADD R213, R101, R213 ;  /* 0x000000d565d57221 */ /* 0x000fe20000000000 */
[----:B------:R-:W-:-:S01]  /*3650*/  FADD R212, R102, R212 ;  /* 0x000000d466d47221 */ /* 0x000fc20000000000 */
[----:B------:R-:W-:Y:S01]  /*3660*/  FADD R211, R103, R211 ;  /* 0x000000d367d37221 */ /* 0x000fe20000000000 */
[----:B------:R-:W-:-:S01]  /*3670*/  FADD R210, R104, R210 ;  /* 0x000000d268d27221 */ /* 0x000fc20000000000 */
[----:B------:R-:W-:Y:S01]  /*3680*/  STL [R1+0xc4], R214 ;  /* 0x0000c4d601007387 */ /* 0x000fe20000100800 */
        /* <DEDUP_REMOVED lines=11> */
[----:B------:R1:W-:Y:S01]  /*3740*/  STL [R1+0xd0], R211 ;  /* 0x0000d0d301007387 */ /* 0x0003e20000100800 */
[----:B------:R-:W-:-:S01]  /*3750*/  FADD R200, R114, R200 ;  /* 0x000000c872c87221 */ /* 0x000fc20000000000 */
[----:B------:R-:W-:Y:S01]  /*3760*/  FADD R199, R115, R199 ;  /* 0x000000c773c77221 */ /* 0x000fe20000000000 */
        /* <DEDUP_REMOVED lines=69> */
[----:B-----5:R-:W-:Y:S01]  /*3bc0*/  FADD R0, R57, R0 ;  /* 0x0000000039007221 */ /* 0x020fe20000000000 */
[----:B----4-:R-:W-:-:S01]  /*3bd0*/  FADD R227, R70, R227 ;  /* 0x000000e346e37221 */ /* 0x010fc20000000000 */
[----:B--2---:R-:W-:Y:S01]  /*3be0*/  FADD R226, R69, R226 ;  /* 0x000000e245e27221 */ /* 0x004fe20000000000 */
[----:B---3--:R-:W-:-:S01]  /*3bf0*/  FADD R225, R68, R225 ;  /* 0x000000e144e17221 */ /* 0x008fc20000000000 */
        /* <DEDUP_REMOVED lines=9> */
[----:B------:R-:W-:-:S05]  /*3c90*/  FADD R215, R58, R215 ;  /* 0x000000d73ad77221 */ /* 0x000fca0000000000 */
[----:B------:R2:W-:Y:S04]  /*3ca0*/  STL [R1], R215 ;  /* 0x000000d701007387 */ /* 0x0005e80000100800 */
[----:B------:R3:W-:Y:S04]  /*3cb0*/  STL [R1+0x4], R216 ;  /* 0x000004d801007387 */ /* 0x0007e80000100800 */
        /* <DEDUP_REMOVED lines=8> */
[----:B-1----:R-:W4:Y:S04]  /*3d40*/  LDL.LU R211, [R1+0x34] ;  /* 0x0000340001d37983 */ /* 0x002f280000300800 */
[----:B------:R1:W-:Y:S04]  /*3d50*/  STL [R1+0x28], R225 ;  /* 0x000028e101007387 */ /* 0x0003e80000100800 */
[----:B------:R-:W4:Y:S04]  /*3d60*/  LDL.LU R212, [R1+0x38] ;  /* 0x0000380001d47983 */ /* 0x000f280000300800 */
[----:B------:R1:W-:Y:S04]  /*3d70*/  STL [R1+0x2c], R226 ;  /* 0x00002ce201007387 */ /* 0x0003e80000100800 */
[----:B------:R-:W4:Y:S04]  /*3d80*/  LDL.LU R213, [R1+0x3c] ;  /* 0x00003c0001d57983 */ /* 0x000f280000300800 */
[----:B------:R1:W-:Y:S04]  /*3d90*/  STL [R1+0x30], R227 ;  /* 0x000030e301007387 */ /* 0x0003e80000100800 */
[----:B------:R-:W4:Y:S04]  /*3da0*/  LDL.LU R214, [R1+0x40] ;  /* 0x0000400001d67983 */ /* 0x000f280000300800 */
[----:B--2---:R-:W2:Y:S04]  /*3db0*/  LDL.LU R215, [R1+0x44] ;  /* 0x0000440001d77983 */ /* 0x004ea80000300800 */
[----:B---3--:R-:W3:Y:S04]  /*3dc0*/  LDL.LU R216, [R1+0x48] ;  /* 0x0000480001d87983 */ /* 0x008ee80000300800 */
[----:B----4-:R-:W4:Y:S04]  /*3dd0*/  LDL.LU R217, [R1+0x4c] ;  /* 0x00004c0001d97983 */ /* 0x010f280000300800 */
[----:B0-----:R-:W4:Y:S04]  /*3de0*/  LDL.LU R218, [R1+0x50] ;  /* 0x0000500001da7983 */ /* 0x001f280000300800 */
[----:B------:R-:W4:Y:S04]  /*3df0*/  LDL.LU R219, [R1+0x54] ;  /* 0x0000540001db7983 */ /* 0x000f280000300800 */
[----:B------:R-:W4:Y:S04]  /*3e00*/  LDL.LU R220, [R1+0x58] ;  /* 0x0000580001dc7983 */ /* 0x000f280000300800 */
[----:B------:R-:W4:Y:S04]  /*3e10*/  LDL.LU R221, [R1+0x5c] ;  /* 0x00005c0001dd7983 */ /* 0x000f280000300800 */
[----:B------:R-:W4:Y:S04]  /*3e20*/  LDL.LU R222, [R1+0x60] ;  /* 0x0000600001de7983 */ /* 0x000f280000300800 */
[----:B------:R-:W4:Y:S04]  /*3e30*/  LDL.LU R223, [R1+0x64] ;  /* 0x0000640001df7983 */ /* 0x000f280000300800 */
[----:B------:R-:W4:Y:S04]  /*3e40*/  LDL.LU R224, [R1+0x68] ;  /* 0x0000680001e07983 */ /* 0x000f280000300800 */
[----:B-1----:R-:W4:Y:S04]  /*3e50*/  LDL.LU R225, [R1+0x6c] ;  /* 0x00006c0001e17983 */ /* 0x002f280000300800 */
[----:B------:R-:W4:Y:S04]  /*3e60*/  LDL.LU R226, [R1+0x70] ;  /* 0x0000700001e27983 */ /* 0x000f280000300800 */
[----:B------:R-:W4:Y:S01]  /*3e70*/  LDL.LU R227, [R1+0x74] ;  /* 0x0000740001e37983 */ /* 0x000f220000300800 */
[----:B------:R-:W-:-:S05]  /*3e80*/  FADD R211, R71, R211 ;  /* 0x000000d347d37221 */ /* 0x000fca0000000000 */
[----:B------:R0:W-:Y:S01]  /*3e90*/  STL [R1+0x34], R211 ;  /* 0x000034d301007387 */ /* 0x0001e20000100800 */
[----:B------:R-:W-:-:S03]  /*3ea0*/  FADD R212, R72, R212 ;  /* 0x000000d448d47221 */ /* 0x000fc60000000000 */
[----:B0-----:R1:W5:Y:S01]  /*3eb0*/  LDL.LU R211, [R1+0xd0] ;  /* 0x0000d00001d37983 */ /* 0x0013620000300800 */
[----:B------:R-:W-:-:S03]  /*3ec0*/  FADD R213, R73, R213 ;  /* 0x000000d549d57221 */ /* 0x000fc60000000000 */
[----:B------:R0:W-:Y:S01]  /*3ed0*/  STL [R1+0x38], R212 ;  /* 0x000038d401007387 */ /* 0x0001e20000100800 */
[----:B------:R-:W-:-:S01]  /*3ee0*/  FADD R214, R74, R214 ;  /* 0x000000d64ad67221 */ /* 0x000fc20000000000 */
[----:B--2---:R-:W-:Y:S02]  /*3ef0*/  FADD R215, R75, R215 ;  /* 0x000000d74bd77221 */ /* 0x004fe40000000000 */
[----:B0-----:R1:W5:Y:S01]  /*3f00*/  LDL.LU R212, [R1+0xcc] ;  /* 0x0000cc0001d47983 */ /* 0x0013620000300800 */
[----:B---3--:R-:W-:-:S03]  /*3f10*/  FADD R216, R76, R216 ;  /* 0x000000d84cd87221 */ /* 0x008fc60000000000 */
[----:B------:R0:W-:Y:S01]  /*3f20*/  STL [R1+0x3c], R213 ;  /* 0x00003cd501007387 */ /* 0x0001e20000100800 */
[----:B----4-:R-:W-:-:S03]  /*3f30*/  FADD R217, R77, R217 ;  /* 0x000000d94dd97221 */ /* 0x010fc60000000000 */
[----:B0-----:R1:W5:Y:S01]  /*3f40*/  LDL.LU R213, [R1+0xc8] ;  /* 0x0000c80001d57983 */ /* 0x0013620000300800 */
[----:B------:R-:W-:-:S03]  /*3f50*/  FADD R218, R78, R218 ;  /* 0x000000da4eda7221 */ /* 0x000fc60000000000 */
[----:B------:R0:W-:Y:S01]  /*3f60*/  STL [R1+0x40], R214 ;  /* 0x000040d601007387 */ /* 0x0001e20000100800 */
[----:B------:R-:W-:-:S01]  /*3f70*/  FADD R219, R79, R219 ;  /* 0x000000db4fdb7221 */ /* 0x000fc20000000000 */
[----:B------:R-:W-:Y:S02]  /*3f80*/  FADD R220, R80, R220 ;  /* 0x000000dc50dc7221 */ /* 0x000fe40000000000 */
[----:B0-----:R1:W5:Y:S04]  /*3f90*/  LDL.LU R214, [R1+0xc4] ;  /* 0x0000c40001d67983 */ /* 0x0013680000300800 */
[----:B------:R0:W-:Y:S01]  /*3fa0*/  STL [R1+0x44], R215 ;  /* 0x000044d701007387 */ /* 0x0001e20000100800 */
[----:B------:R-:W-:-:S01]  /*3fb0*/  FADD R221, R81, R221 ;  /* 0x000000dd51dd7221 */ /* 0x000fc20000000000 */
[----:B------:R-:W-:-:S02]  /*3fc0*/  FADD R222, R82, R222 ;  /* 0x000000de52de7221 */ /* 0x000fc40000000000 */
[----:B0-----:R1:W5:Y:S04]  /*3fd0*/  LDL.LU R215, [R1+0xc0] ;  /* 0x0000c00001d77983 */ /* 0x0013680000300800 */
[----:B------:R0:W-:Y:S01]  /*3fe0*/  STL [R1+0x48], R216 ;  /* 0x000048d801007387 */ /* 0x0001e20000100800 */
[----:B------:R-:W-:-:S03]  /*3ff0*/  FADD R223, R83, R223 ;  /* 0x000000df53df7221 */ /* 0x000fc60000000000 */
        /* <DEDUP_REMOVED lines=13> */
[----:B------:R0:W-:Y:S04]  /*40d0*/  STL [R1+0x5c], R221 ;  /* 0x00005cdd01007387 */ /* 0x0001e80000100800 */
        /* <DEDUP_REMOVED lines=12> */
[----:B0-----:R1:W5:Y:S01]  /*41a0*/  LDL.LU R227, [R1+0x90] ;  /* 0x0000900001e37983 */ /* 0x0013620000300800 */
[----:B------:R-:W-:-:S05]  /*41b0*/  UMOV UR6, URZ ;  /* 0x0000003f00067c82 */ /* 0x000fca0008000000 */
.L_x_29:
[----:B------:R-:W-:Y:S05]  /*41c0*/  @!P1 BRA `(.L_x_30) ;  /* 0x0000000000049947 */ /* 0x000fea0003800000 */
[----:B------:R-:W-:Y:S01]  /*41d0*/  BPT.TRAP 0x1 ;  /* 0x000000040000795c */ /* 0x000fe20000300000 */
.L_x_30:
[----:B------:R4:W-:Y:S04]  /*41e0*/  STL [R1+0x94], R2 ;  /* 0x0000940201007387 */ /* 0x0009e80000100800 */
[----:B----4-:R-:W4:Y:S04]  /*41f0*/  LDL R2, [R1+0x78] ;  /* 0x0000780001027983 */ /* 0x010f280000100800 */
[----:B-----5:R0:W-:Y:S04]  /*4200*/  STL [R1+0x90], R0 ;  /* 0x0000900001007387 */ /* 0x0201e80000100800 */
[----:B0-----:R-:W2:Y:S01]  /*4210*/  LDL R0, [R1+0x7c] ;  /* 0x00007c0001007983 */ /* 0x001ea20000100800 */
[----:B------:R-:W-:Y:S01]  /*4220*/  IMAD.U32 R229, RZ, RZ, UR19 ;  /* 0x00000013ffe57e24 */ /* 0x000fe2000f8e00ff */
[----:B----4-:R-:W-:-:S02]  /*4230*/  ISETP.NE.AND P0, PT, R2, RZ, PT ;  /* 0x000000ff0200720c */ /* 0x010fc40003f05270 */
[----:B------:R0:W5:Y:S11]  /*4240*/  LDL.LU R2, [R1+0x94] ;  /* 0x0000940001027983 */ /* 0x0001760000300800 */
[----:B------:R-:W-:-:S05]  /*4250*/  @P0 LEA R229, R229, UR14, 0x3 ;  /* 0x0000000ee5e50c11 */ /* 0x000fca000f8e18ff */
[----:B------:R-:W-:-:S05]  /*4260*/  @P0 VIADD R229, R229, 0x90 ;  /* 0x00000090e5e50836 */ /* 0x000fca0000000000 */
[----:B--2---:R-:W-:Y:S02]  /*4270*/  @P0 PRMT R229, R0, 0x654, R229 ;  /* 0x0000065400e50816 */ /* 0x004fe400000000e5 */
[----:B------:R0:W5:Y:S01]  /*4280*/  LDL.LU R0, [R1+0x90] ;  /* 0x0000900001007983 */ /* 0x0001620000300800 */
[----:B------:R-:W-:Y:S01]  /*4290*/  UISETP.GT.U32.AND UP0, UPT, UR13, 0x1, UPT ;  /* 0x000000010d00788c */ /* 0x000fe2000bf04070 */
[----:B------:R0:W-:Y:S05]  /*42a0*/  @P0 SYNCS.ARRIVE.TRANS64.RED.A1T0 RZ, [R229+URZ], RZ ;  /* 0x000000ffe5ff09a7 */ /* 0x0001ea000810043f */
[----:B------:R-:W-:-:S13]  /*42b0*/  PLOP3.LUT P0, PT, PT, PT, UP0, 0x80, 0x0 ;  /* 0x000000000000781c */ /* 0x000fda0003f0f008 */
[----:B0-----:R-:W-:Y:S05]  /*42c0*/  @P0 BRA `(.L_x_31) ;  /* 0x0000000000040947 */ /* 0x001fea0003800000 */
[----:B------:R-:W-:Y:S01]  /*42d0*/  BPT.TRAP 0x1 ;  /* 0x000000040000795c */ /* 0x000fe20000300000 */
.L_x_31:
[----:B------:R-:W-:Y:S01]  /*42e0*/  UIADD3 UR18, UR18, 0x1, URZ ;  /* 0x0000000112127890 */ /* 0x000fe2000fffe03f */
[C---:B------:R-:W-:Y:S01]  /*42f0*/  ISETP.GT.AND P0, PT, R228.reuse, 0x1, PT ;  /* 0x00000001e400780c */ /* 0x040fe20003f04270 */
[----:B------:R-:W-:Y:S01]  /*4300*/  UIADD3 UR19, UR19, 0x1, URZ ;  /* 0x0000000113137890 */ /* 0x000fe2000fffe03f */
[----:B------:R-:W-:Y:S01]  /*4310*/  VIADD R228, R228, 0xffffffff ;  /* 0xffffffffe4e47836 */ /* 0x000fe20000000000 */
[----:B------:R-:W-:Y:S02]  /*4320*/  UISETP.NE.AND UP0, UPT, UR18, 0x12, UPT ;  /* 0x000000121200788c */ /* 0x000fe4000bf05270 */
[----:B------:R-:W-:Y:S02]  /*4330*/  UISETP.NE.AND UP1, UPT, UR19, 0x12, UPT ;  /* 0x000000121300788c */ /* 0x000fe4000bf25270 */
[----:B------:R-:W-:Y:S02]  /*4340*/  USEL UR8, URZ, 0x1, UP0 ;  /* 0x000000013f087887 */ /* 0x000fe40008000000 */
[----:B------:R-:W-:-:S02]  /*4350*/  USEL UR18, UR18, URZ, UP0 ;  /* 0x0000003f12127287 */ /* 0x000fc40008000000 */
[----:B------:R-:W-:Y:S02]  /*4360*/  USEL UR19, UR19, URZ, UP1 ;  /* 0x0000003f13137287 */ /* 0x000fe40008800000 */
[----:B------:R-:W-:Y:S01]  /*4370*/  LOP3.LUT R227, R227, UR8, RZ, 0x3c, !PT ;  /* 0x00000008e3e37c12 */ /* 0x000fe2000f8e3cff */
[----:B------:R-:W-:Y:S01]  /*4380*/  UMOV UR8, 0x1 ;  /* 0x0000000100087882 */ /* 0x000fe20000000000 */
[----:B------:R-:W-:Y:S08]  /*4390*/  @P0 BRA `(.L_x_32) ;  /* 0xffffffec00700947 */ /* 0x000ff0000383ffff */
.L_x_24:
[----:B------:R-:W-:-:S04]  /*43a0*/  UISETP.NE.AND UP0, UPT, UR6, URZ, UPT ;  /* 0x0000003f0600728c */ /* 0x000fc8000bf05270 */
[----:B------:R-:W-:-:S06]  /*43b0*/  USEL UR6, URZ, 0x1, !UP0 ;  /* 0x000000013f067887 */ /* 0x000fcc000c000000 */
[----:B------:R-:W-:-:S13]  /*43c0*/  ISETP.NE.AND P0, PT, RZ, UR6, PT ;  /* 0x00000006ff007c0c */ /* 0x000fda000bf05270 */
[----:B------:R-:W-:Y:S05]  /*43d0*/  @!P0 BRA `(.L_x_33) ;  /* 0x0000000c00dc8947 */ /* 0x000fea0003800000 */
[----:B------:R-:W4:Y:S04]  /*43e0*/  LDL.LU R227, [R1+0x74] ;  /* 0x0000740001e37983 */ /* 0x000f280000300800 */
[----:B----4-:R0:W-:Y:S04]  /*43f0*/  STL [R1+0x90], R227 ;  /* 0x000090e301007387 */ /* 0x0101e80000100800 */
[----:B0-----:R-:W4:Y:S04]  /*4400*/  LDL.LU R227, [R1+0x70] ;  /* 0x0000700001e37983 */ /* 0x001f280000300800 */
        /* <DEDUP_REMOVED lines=55> */
[----:B0-----:R-:W4:Y:S01]  /*4780*/  LDL.LU R227, [R1] ;  /* 0x0000000001e37983 */ /* 0x001f220000300800 */
[----:B------:R-:W-:-:S02]  /*4790*/  WARPGROUP.DEPBAR.LE gsb0, 0x0 ;  /* 0x00008000000079c5 */ /* 0x000fc40000010000 */
[----:B------:R-:W-:Y:S01]  /*47a0*/  FADD R226, R88, R226 ;  /* 0x000000e258e27221 */ /* 0x000fe20000000000 */
        /* <DEDUP_REMOVED lines=95> */
[----:B-----5:R-:W-:Y:S01]  /*4da0*/  FADD R2, R56, R2 ;  /* 0x0000000238027221 */ /* 0x020fe20000000000 */
[----:B------:R-:W-:Y:S01]  /*4db0*/  FADD R0, R57, R0 ;  /* 0x0000000039007221 */ /* 0x000fe20000000000 */
[----:B----4-:R-:W-:-:S05]  /*4dc0*/  FADD R227, R58, R227 ;  /* 0x000000e33ae37221 */ /* 0x010fca0000000000 */
[----:B------:R0:W-:Y:S04]  /*4dd0*/  STL [R1], R227 ;  /* 0x000000e301007387 */ /* 0x0001e80000100800 */
[----:B0-----:R-:W4:Y:S02]  /*4de0*/  LDL.LU R227, [R1+0x100] ;  /* 0x0001000001e37983 */ /* 0x001f240000300800 */
[----:B----4-:R-:W-:-:S05]  /*4df0*/  FADD R227, R59, R227 ;  /* 0x000000e33be37221 */ /* 0x010fca0000000000 */
[----:B------:R0:W-:Y:S04]  /*4e00*/  STL [R1+0x4], R227 ;  /* 0x000004e301007387 */ /* 0x0001e80000100800 */
        /* <DEDUP_REMOVED lines=83> */
[----:B------:R0:W-:Y:S02]  /*5340*/  STL [R1+0x74], R227 ;  /* 0x000074e301007387 */ /* 0x0001e40000100800 */
.L_x_33:
[----:B------:R-:W-:Y:S02]  /*5350*/  WARPGROUP.DEPBAR.LE gsb0, 0x0 ;  /* 0x00008000000079c5 */ /* 0x000fe40000010000 */
[----:B------:R-:W4:Y:S02]  /*5360*/  LDC R24, c[0x0][0x28c] ;  /* 0x0000a300ff187b82 */ /* 0x000f240000000800 */
[----:B----4-:R-:W-:-:S13]  /*5370*/  ISETP.GE.AND P0, PT, R24, 0x1, PT ;  /* 0x000000011800780c */ /* 0x010fda0003f06270 */
[----:B------:R-:W-:Y:S05]  /*5380*/  @!P0 BRA `(.L_x_34) ;  /* 0x0000000000648947 */ /* 0x000fea0003800000 */
[----:B------:R-:W-:-:S06]  /*5390*/  UISETP.NE.AND UP0, UPT, UR23, 0x3, UPT ;  /* 0x000000031700788c */ /* 0x000fcc000bf05270 */
[----:B------:R-:W-:-:S13]  /*53a0*/  PLOP3.LUT P0, PT, PT, PT, UP0, 0x80, 0x0 ;  /* 0x000000000000781c */ /* 0x000fda0003f0f008 */
[----:B------:R-:W-:Y:S05]  /*53b0*/  @!P0 BRA `(.L_x_35) ;  /* 0x0000000000048947 */ /* 0x000fea0003800000 */
[----:B------:R-:W-:Y:S01]  /*53c0*/  BPT.TRAP 0x1 ;  /* 0x000000040000795c */ /* 0x000fe20000300000 */
.L_x_35:
[----:B0-----:R-:W4:Y:S01]  /*53d0*/  LDL R227, [R1+0x78] ;  /* 0x0000780001e37983 */ /* 0x001f220000100800 */
[----:B------:R-:W-:Y:S01]  /*53e0*/  BSSY B0, `(.L_x_36) ;  /* 0x000000f000007945 */ /* 0x000fe20003800000 */
[----:B----4-:R-:W-:-:S13]  /*53f0*/  ISETP.NE.AND P0, PT, R227, RZ, PT ;  /* 0x000000ffe300720c */ /* 0x010fda0003f05270 */
[----:B------:R-:W-:Y:S05]  /*5400*/  @!P0 BRA `(.L_x_37) ;  /* 0x0000000000308947 */ /* 0x000fea0003800000 */
[----:B------:R-:W4:Y:S01]  /*5410*/  LDL R227, [R1+0x7c] ;  /* 0x00007c0001e37983 */ /* 0x000f220000100800 */
[----:B------:R-:W-:-:S04]  /*5420*/  UISETP.LT.AND UP0, UPT, UR12, 0x1, UPT ;  /* 0x000000010c00788c */ /* 0x000fc8000bf01270 */
[----:B------:R-:W-:-:S04]  /*5430*/  USEL UR8, UR12, 0x1, UP0 ;  /* 0x000000010c087887 */ /* 0x000fc80008000000 */
[----:B------:R-:W-:-:S04]  /*5440*/  UIADD3 UR8, UR5, UR12, -UR8 ;  /* 0x0000000c05087290 */ /* 0x000fc8000fffe808 */
[----:B------:R-:W-:-:S04]  /*5450*/  UIMAD.WIDE.U32 UR6, UR8, 0x38e38e39, URZ ;  /* 0x38e38e39080678a5 */ /* 0x000fc8000f8e003f */
[----:B------:R-:W-:-:S04]  /*5460*/  USHF.R.U32.HI UR6, URZ, 0x2, UR7 ;  /* 0x000000023f067899 */ /* 0x000fc80008011607 */
[----:B------:R-:W-:-:S04]  /*5470*/  UIMAD UR8, UR6, -0x12, UR8 ;  /* 0xffffffee060878a4 */ /* 0x000fc8000f8e0208 */
[----:B------:R-:W-:-:S04]  /*5480*/  ULEA UR8, UR8, UR14, 0x3 ;  /* 0x0000000e08087291 */ /* 0x000fc8000f8e183f */
[----:B------:R-:W-:-:S06]  /*5490*/  UIADD3 UR8, UR8, 0x90, URZ ;  /* 0x0000009008087890 */ /* 0x000fcc000fffe03f */
[----:B------:R-:W-:-:S05]  /*54a0*/  IMAD.U32 R24, RZ, RZ, UR8 ;  /* 0x00000008ff187e24 */ /* 0x000fca000f8e00ff */
[----:B----4-:R-:W-:-:S04]  /*54b0*/  PRMT R24, R227, 0x654, R24 ;  /* 0x00000654e3187816 */ /* 0x010fc80000000018 */
[----:B------:R0:W-:Y:S03]  /*54c0*/  SYNCS.ARRIVE.TRANS64.RED.A1T0 RZ, [R24+URZ], RZ ;  /* 0x000000ff18ff79a7 */ /* 0x0001e6000810043f */
.L_x_37:
[----:B------:R-:W-:Y:S05]  /*54d0*/  BSYNC B0 ;  /* 0x0000000000007941 */ /* 0x000fea0003800000 */
.L_x_36:
[----:B------:R-:W-:-:S06]  /*54e0*/  UISETP.GT.U32.AND UP0, UPT, UR13, 0x1, UPT ;  /* 0x000000010d00788c */ /* 0x000fcc000bf04070 */
[----:B------:R-:W-:-:S13]  /*54f0*/  PLOP3.LUT P0, PT, PT, PT, UP0, 0x80, 0x0 ;  /* 0x000000000000781c */ /* 0x000fda0003f0f008 */
[----:B------:R-:W-:Y:S05]  /*5500*/  @P0 BRA `(.L_x_34) ;  /* 0x0000000000040947 */ /* 0x000fea0003800000 */
[----:B------:R-:W-:Y:S01]  /*5510*/  BPT.TRAP 0x1 ;  /* 0x000000040000795c */ /* 0x000fe20000300000 */
.L_x_34:
[----:B-----5:R4:W-:Y:S01]  /*5520*/  STL [R1+0x94], R2 ;  /* 0x0000940201007387 */ /* 0x0209e20000100800 */
[----:B------:R-:W1:Y:S01]  /*5530*/  LDC R29, c[0x0][0x288] ;  /* 0x0000a200ff1d7b82 */ /* 0x000e620000000800 */
[----:B------:R-:W-:Y:S02]  /*5540*/  UIADD3 UR9, UR12, UR5, URZ ;  /* 0x000000050c097290 */ /* 0x000fe4000fffe03f */
[----:B------:R-:W-:Y:S01]  /*5550*/  USHF.R.S32.HI UR10, URZ, 0x1f, UR22 ;  /* 0x0000001f3f0a7899 */ /* 0x000fe20008011416 */
[----:B------:R-:W-:Y:S01]  /*5560*/  ULDC.64 UR6, c[0x0][0x5d0] ;  /* 0x0001740000067ab9 */ /* 0x000fe20000000a00 */
[----:B------:R-:W-:Y:S01]  /*5570*/  ULDC UR11, c[0x0][0x284] ;  /* 0x0000a100000b7ab9 */ /* 0x000fe20000000800 */
[----:B----4-:R-:W4:Y:S04]  /*5580*/  LDL.LU R2, [R1+0x88] ;  /* 0x0000880001027983 */ /* 0x010f280000300800 */
[----:B------:R2:W-:Y:S04]  /*5590*/  STL [R1+0x90], R0 ;  /* 0x0000900001007387 */ /* 0x0005e80000100800 */
[----:B0-----:R-:W3:Y:S01]  /*55a0*/  LDL.LU R227, [R1+0x8c] ;  /* 0x00008c0001e37983 */ /* 0x001ee20000300800 */
[----:B--2---:R-:W0:Y:S02]  /*55b0*/  S2R R0, SR_TID.X ;  /* 0x0000000000007919 */ /* 0x004e240000002100 */
[----:B0-----:R-:W-:-:S02]  /*55c0*/  SHF.R.U32.HI R24, RZ, 0x2, R0 ;  /* 0x00000002ff187819 */ /* 0x001fc40000011600 */
[----:B------:R-:W-:Y:S02]  /*55d0*/  LOP3.LUT R26, R0, 0x60, RZ, 0xc0, !PT ;  /* 0x00000060001a7812 */ /* 0x000fe400078ec0ff */
[----:B------:R-:W-:Y:S02]  /*55e0*/  SHF.R.U32.HI R27, RZ, 0x7, R0 ;  /* 0x00000007ff1b7819 */ /* 0x000fe40000011600 */
[----:B------:R-:W-:Y:S02]  /*55f0*/  LOP3.LUT R25, R24, 0x7, RZ, 0xc0, !PT ;  /* 0x0000000718197812 */ /* 0x000fe400078ec0ff */
[----:B------:R-:W-:Y:S02]  /*5600*/  SHF.R.U32.HI R28, RZ, 0x1, R26 ;  /* 0x00000001ff1c7819 */ /* 0x000fe4000001161a */
[----:B------:R-:W-:Y:S02]  /*5610*/  LOP3.LUT R24, R27, 0x1, RZ, 0xc0, !PT ;  /* 0x000000011b187812 */ /* 0x000fe400078ec0ff */
[----:B------:R-:W-:Y:S01]  /*5620*/  IADD3 R27, RZ, -R28, -R25 ;  /* 0x8000001cff1b7210 */ /* 0x000fe20007ffe819 */
[----:B------:R-:W-:-:S02]  /*5630*/  IMAD.SHL.U32 R32, R0, 0x2, RZ ;  /* 0x0000000200207824 */ /* 0x000fc400078e00ff */
[C---:B------:R-:W-:Y:S02]  /*5640*/  IMAD.SHL.U32 R26, R24.reuse, 0x40, RZ ;  /* 0x00000040181a7824 */ /* 0x040fe400078e00ff */
[----:B------:R-:W-:Y:S01]  /*5650*/  IMAD R42, R24, -0x40, R27 ;  /* 0xffffffc0182a7824 */ /* 0x000fe200078e021b */
[----:B------:R-:W-:Y:S01]  /*5660*/  LOP3.LUT R24, R0, 0x3, RZ, 0xc0, !PT ;  /* 0x0000000300187812 */ /* 0x000fe200078ec0ff */
[----:B----4-:R-:W-:Y:S02]  /*5670*/  IMAD.SHL.U32 R41, R2, 0x80, RZ ;  /* 0x0000008002297824 */ /* 0x010fe400078e00ff */
[----:B------:R0:W5:Y:S04]  /*5680*/  LDL.LU R2, [R1+0x94] ;  /* 0x0000940001027983 */ /* 0x0001680000300800 */
[----:B------:R0:W5:Y:S01]  /*5690*/  LDL.LU R0, [R1+0x90] ;  /* 0x0000900001007983 */ /* 0x0001620000300800 */
[----:B------:R-:W-:Y:S01]  /*56a0*/  LOP3.LUT R43, R26, 0x40, R25, 0xe2, !PT ;  /* 0x000000401a2b7812 */ /* 0x000fe200078ee219 */
[----:B---3--:R-:W-:Y:S01]  /*56b0*/  IMAD.SHL.U32 R25, R227, 0x100, RZ ;  /* 0x00000100e3197824 */ /* 0x008fe200078e00ff */
[----:B------:R-:W-:Y:S01]  /*56c0*/  UISETP.GT.U32.AND UP0, UPT, UR9, 0x11, UPT ;  /* 0x000000110900788c */ /* 0x000fe2000bf04070 */
[C---:B-1----:R-:W-:Y:S01]  /*56d0*/  ISETP.GE.AND P0, PT, R41.reuse, R29, PT ;  /* 0x0000001d2900720c */ /* 0x042fe20003f06270 */
[----:B------:R-:W-:Y:S01]  /*56e0*/  UIMAD UR5, UR10, UR6, URZ ;  /* 0x000000060a0572a4 */ /* 0x000fe2000f8e023f */
[----:B------:R-:W-:Y:S01]  /*56f0*/  LOP3.LUT R32, R41, 0x6, R32, 0xf8, !PT ;  /* 0x0000000629207812 */ /* 0x000fe200078ef820 */
[----:B------:R-:W-:Y:S01]  /*5700*/  UISETP.LT.U32.AND UP0, UPT, UR12, 0x12, UP0 ;  /* 0x000000120c00788c */ /* 0x000fe20008701070 */
[----:B------:R-:W-:Y:S01]  /*5710*/  ISETP.GE.OR P0, PT, R25, UR11, P0 ;  /* 0x0000000b19007c0c */ /* 0x000fe20008706670 */
[----:B------:R-:W-:Y:S01]  /*5720*/  UISETP.GE.U32.AND UP1, UPT, UR12, 0x12, UPT ;  /* 0x000000120c00788c */ /* 0x000fe2000bf26070 */
[----:B------:R-:W-:Y:S01]  /*5730*/  IMAD.U32 R27, RZ, RZ, UR6 ;  /* 0x00000006ff1b7e24 */ /* 0x000fe2000f8e00ff */
[----:B------:R-:W-:Y:S01]  /*5740*/  UIMAD UR8, UR22, UR7, UR5 ;  /* 0x00000007160872a4 */ /* 0x000fe2000f8e0205 */
[----:B------:R-:W-:Y:S01]  /*5750*/  SHF.R.S32.HI R33, RZ, 0x1f, R32 ;  /* 0x0000001fff217819 */ /* 0x000fe20000011420 */
[----:B------:R-:W-:-:S02]  /*5760*/  UIMAD.WIDE.U32 UR6, UR9, 0x38e38e39, URZ ;  /* 0x38e38e39090678a5 */ /* 0x000fc4000f8e003f */
[----:B------:R-:W-:Y:S02]  /*5770*/  USEL UR5, URZ, 0x1, !UP0 ;  /* 0x000000013f057887 */ /* 0x000fe4000c000000 */
[----:B------:R-:W-:Y:S01]  /*5780*/  USHF.R.U32.HI UR6, URZ, 0x2, UR7 ;  /* 0x000000023f067899 */ /* 0x000fe20008011607 */
[----:B------:R-:W-:Y:S01]  /*5790*/  IMAD.WIDE.U32 R26, R27, UR22, R32 ;  /* 0x000000161b1a7c25 */ /* 0x000fe2000f8e0020 */
[----:B------:R-:W-:Y:S01]  /*57a0*/  ULOP3.LUT UR4, UR4, UR5, URZ, 0x3c, !UPT ;  /* 0x0000000504047292 */ /* 0x000fe2000f8e3c3f */
[----:B------:R-:W-:Y:S02]  /*57b0*/  IADD3 R42, -R25, UR11, R42 ;  /* 0x0000000b192a7c10 */ /* 0x000fe4000fffe12a */
[----:B------:R-:W-:Y:S01]  /*57c0*/  IMAD.WIDE R38, R227, 0x100, RZ ;  /* 0x00000100e3267825 */ /* 0x000fe200078e02ff */
[----:B------:R-:W-:Y:S02]  /*57d0*/  UIMAD UR5, UR6, -0x12, UR9 ;  /* 0xffffffee060578a4 */ /* 0x000fe4000f8e0209 */
[----:B------:R-:W-:Y:S01]  /*57e0*/  @UP1 ULOP3.LUT UR4, UR4, 0x1, UR6, 0x78, !UPT ;  /* 0x0000000104041892 */ /* 0x000fe2000f8e7806 */
[----:B------:R-:W-:-:S02]  /*57f0*/  IMAD R24, R24, -0x2, R29 ;  /* 0xfffffffe18187824 */ /* 0x000fc400078e021d */
[----:B------:R-:W-:Y:S01]  /*5800*/  VIADD R27, R27, UR8 ;  /* 0x000000081b1b7c36 */ /* 0x000fe20008000000 */
[----:B------:R-:W-:Y:S01]  /*5810*/  LOP3.LUT R43, R38, R43, R28, 0xfe, !PT ;  /* 0x0000002b262b7212 */ /* 0x000fe200078efe1c */
[----:B------:R-:W-:Y:S02]  /*5820*/  IMAD.IADD R41, R24, 0x1, -R41 ;  /* 0x0000000118297824 */ /* 0x000fe400078e0a29 */
[----:B------:R-:W-:Y:S01]  /*5830*/  IMAD.MOV.U32 R40, RZ, RZ, -0x1 ;  /* 0xffffffffff287424 */ /* 0x000fe200078e00ff */
[----:B0-----:R-:W-:Y:S06]  /*5840*/  @P0 BRA `(.L_x_38) ;  /* 0x0000008c00fc0947 */ /* 0x001fec0003800000 */
[----:B------:R-:W0:Y:S01]  /*5850*/  LDC.64 R28, c[0x0][0x5c8] ;  /* 0x00017200ff1c7b82 */ /* 0x000e220000000a00 */
[----:B------:R-:W-:Y:S01]  /*5860*/  ULDC.64 UR6, c[0x0][0x5c0] ;  /* 0x0001700000067ab9 */ /* 0x000fe20000000a00 */
[----:B------:R-:W-:Y:S01]  /*5870*/  BSSY B0, `(.L_x_38) ;  /* 0x00008fc000007945 */ /* 0x000fe20003800000 */
[-C--:B0-----:R-:W-:Y:S01]  /*5880*/  IMAD R24, R39, R28.reuse, RZ ;  /* 0x0000001c27187224 */ /* 0x081fe200078e02ff */
[----:B------:R-:W-:Y:S01]  /*5890*/  SHF.L.U64.HI R34, R28, 0x3, R29 ;  /* 0x000000031c227819 */ /* 0x000fe2000001021d */
[----:B------:R-:W-:-:S04]  /*58a0*/  IMAD.WIDE.U32 R26, R43, R28, R26 ;  /* 0x0000001c2b1a7225 */ /* 0x000fc800078e001a */
[----:B------:R-:W-:Y:S01]  /*58b0*/  IMAD R25, R43, R29, R24 ;  /* 0x0000001d2b197224 */ /* 0x000fe200078e0218 */
[----:B------:R-:W-:Y:S01]  /*58c0*/  IADD3 R24, P3, R26, UR6, RZ ;  /* 0x000000061a187c10 */ /* 0x000fe2000ff7e0ff */
[C---:B------:R-:W-:Y:S01]  /*58d0*/  IMAD.SHL.U32 R35, R28.reuse, 0x8, RZ ;  /* 0x000000081c237824 */ /* 0x040fe200078e00ff */
[----:B------:R-:W-:Y:S01]  /*58e0*/  LEA R30, P2, R28, R26, 0x7 ;  /* 0x0000001a1c1e7211 */ /* 0x000fe200078438ff */
[----:B------:R-:W-:-:S03]  /*58f0*/  IMAD.IADD R27, R27, 0x1, R25 ;  /* 0x000000011b1b7824 */ /* 0x000fc600078e0219 */
[----:B------:R-:W-:Y:S02]  /*5900*/  IADD3 R26, P1, P0, R26, UR6, R35 ;  /* 0x000000061a1a7c10 */ /* 0x000fe4000f83e023 */
[----:B------:R-:W-:Y:S02]  /*5910*/  IADD3.X R25, R27, UR7, RZ, P3, !PT ;  /* 0x000000071b197c10 */ /* 0x000fe40009ffe4ff */
[----:B------:R-:W-:Y:S02]  /*5920*/  FSETP.NEU.AND P3, PT, RZ, UR21, PT ;  /* 0x00000015ff007c0b */ /* 0x000fe4000bf6d000 */
[----:B------:R-:W-:Y:S02]  /*5930*/  LEA.HI.X R31, R28, R27, R29, 0x7, P2 ;  /* 0x0000001b1c1f7211 */ /* 0x000fe400010f3c1d */
[C---:B------:R-:W-:Y:S02]  /*5940*/  IADD3 R28, P2, R30.reuse, UR6, RZ ;  /* 0x000000061e1c7c10 */ /* 0x040fe4000ff5e0ff */
[----:B------:R-:W-:-:S02]  /*5950*/  IADD3 R30, P5, P6, R30, UR6, R35 ;  /* 0x000000061e1e7c10 */ /* 0x000fc4000febe023 */
[----:B------:R-:W-:Y:S02]  /*5960*/  IADD3.X R29, R31, UR7, RZ, P2, !PT ;  /* 0x000000071f1d7c10 */ /* 0x000fe400097fe4ff */
[--C-:B------:R-:W-:Y:S02]  /*5970*/  IADD3.X R27, R27, UR7, R34.reuse, P1, P0 ;  /* 0x000000071b1b7c10 */ /* 0x100fe40008fe0422 */
[----:B------:R-:W-:Y:S01]  /*5980*/  IADD3.X R31, R31, UR7, R34, P5, P6 ;  /* 0x000000071f1f7c10 */ /* 0x000fe2000afec422 */
[----:B------:R-:W-:Y:S06]  /*5990*/  @!P3 BRA `(.L_x_39) ;  /* 0x0000006c001cb947 */ /* 0x000fec0003800000 */
[----:B------:R-:W-:Y:S01]  /*59a0*/  ULDC.64 UR8, c[0x0][0x5b8] ;  /* 0x00016e0000087ab9 */ /* 0x000fe20000000a00 */
[----:B------:R-:W-:Y:S01]  /*59b0*/  ISETP.GE.AND P0, PT, R42, 0x1, PT ;  /* 0x000000012a00780c */ /* 0x000fe20003f06270 */
[----:B------:R-:W-:Y:S02]  /*59c0*/  UIMAD UR6, UR10, UR8, URZ ;  /* 0x000000080a0672a4 */ /* 0x000fe4000f8e023f */
[----:B------:R-:W-:Y:S01]  /*59d0*/  IMAD.U32 R35, RZ, RZ, UR8 ;  /* 0x00000008ff237e24 */ /* 0x000fe2000f8e00ff */
[----:B------:R-:W-:Y:S01]  /*59e0*/  BSSY B1, `(.L_x_40) ;  /* 0x0000010000017945 */ /* 0x000fe20003800000 */
[----:B------:R-:W-:Y:S01]  /*59f0*/  ISETP.LT.OR P3, PT, R41, 0x1, !P0 ;  /* 0x000000012900780c */ /* 0x000fe20004761670 */
[----:B------:R-:W-:Y:S02]  /*5a00*/  UIMAD UR6, UR22, UR9, UR6 ;  /* 0x00000009160672a4 */ /* 0x000fe4000f8e0206 */
[----:B------:R-:W-:Y:S01]  /*5a10*/  IMAD.WIDE.U32 R32, R35, UR22, R32 ;  /* 0x0000001623207c25 */ /* 0x000fe2000f8e0020 */
[----:B------:R-:W-:-:S03]  /*5a20*/  ULDC.64 UR8, c[0x0][0x5a8] ;  /* 0x00016a0000087ab9 */ /* 0x000fc60000000a00 */
[----:B------:R-:W-:Y:S02]  /*5a30*/  IMAD.MOV.U32 R36, RZ, RZ, R32 ;  /* 0x000000ffff247224 */ /* 0x000fe400078e0020 */
[----:B------:R-:W-:Y:S01]  /*5a40*/  VIADD R37, R33, UR6 ;  /* 0x0000000621257c36 */ /* 0x000fe20008000000 */
[----:B------:R-:W-:Y:S02]  /*5a50*/  ULDC.64 UR6, c[0x0][0x5b0] ;  /* 0x00016c0000067ab9 */ /* 0x000fe40000000a00 */
[----:B------:R-:W-:Y:S02]  /*5a60*/  IMAD R34, R39, UR6, RZ ;  /* 0x0000000627227c24 */ /* 0x000fe4000f8e02ff */
[----:B------:R-:W-:-:S04]  /*5a70*/  IMAD.WIDE.U32 R32, R43, UR6, R36 ;  /* 0x000000062b207c25 */ /* 0x000fc8000f8e0024 */
[--C-:B------:R-:W-:Y:S01]  /*5a80*/  IMAD R35, R43, UR7, R34.reuse ;  /* 0x000000072b237c24 */ /* 0x100fe2000f8e0222 */
[----:B------:R-:W-:Y:S02]  /*5a90*/  IADD3 R32, P1, R32, UR8, RZ ;  /* 0x0000000820207c10 */ /* 0x000fe4000ff3e0ff */
[----:B------:R-:W-:Y:S02]  /*5aa0*/  PRMT R34, RZ, 0x7610, R34 ;  /* 0x00007610ff227816 */ /* 0x000fe40000000022 */
[----:B------:R-:W-:Y:S01]  /*5ab0*/  IADD3.X R33, R33, UR9, R35, P1, !PT ;  /* 0x0000000921217c10 */ /* 0x000fe20008ffe423 */
[----:B------:R-:W-:Y:S08]  /*5ac0*/  @P3 BRA `(.L_x_41) ;  /* 0x0000000000043947 */ /* 0x000ff00003800000 */
[----:B------:R0:W5:Y:S02]  /*5ad0*/  LDG.E.U8 R34, desc[UR16][R32.64] ;  /* 0x0000001020227981 */ /* 0x000164000c1e1100 */
.L_x_41:
[----:B------:R-:W-:Y:S05]  /*5ae0*/  BSYNC B1 ;  /* 0x0000000000017941 */ /* 0x000fea0003800000 */
.L_x_40:
[----:B-----5:R-:W-:Y:S01]  /*5af0*/  LOP3.LUT R34, R34, 0xff, RZ, 0xc0, !PT ;  /* 0x000000ff22227812 */ /* 0x020fe200078ec0ff */
[----:B------:R-:W-:Y:S01]  /*5b00*/  BSSY B1, `(.L_x_42) ;  /* 0x000000b000017945 */ /* 0x000fe20003800000 */
[----:B------:R-:W-:Y:S02]  /*5b10*/  ISETP.LT.OR P2, PT, R41, 0x2, !P0 ;  /* 0x000000022900780c */ /* 0x000fe40004741670 */
[----:B------:R-:W-:-:S05]  /*5b20*/  F2FP.F16.E4M3.UNPACK_B R34, R34 ;  /* 0x00000022ff22723e */ /* 0x000fca00020006ff */
[----:B------:R-:W-:-:S05]  /*5b30*/  HADD2.F32 R34, -RZ, R34.H0_H0 ;  /* 0x20000022ff227230 */ /* 0x000fca0000004100 */
[----:B------:R-:W-:Y:S01]  /*5b40*/  FMUL R35, R34, UR21 ;  /* 0x0000001522237c20 */ /* 0x000fe20008400000 */
[----:B------:R-:W-:-:S03]  /*5b50*/  PRMT R34, RZ, 0x7610, R34 ;  /* 0x00007610ff227816 */ /* 0x000fc60000000022 */
[----:B------:R-:W-:-:S05]  /*5b60*/  FFMA R35, R226, UR20, R35 ;  /* 0x00000014e2237c23 */ /* 0x000fca0008000023 */
[----:B------:R-:W-:-:S05]  /*5b70*/  F2FP.SATFINITE.E4M3.F32.PACK_AB_MERGE_C R35, RZ, R35, RZ ;  /* 0x00000023ff23723e */ /* 0x000fca00048070ff */
[----:B------:R1:W-:Y:S01]  /*5b80*/  @!P3 STG.E.U8 desc[UR16][R24.64], R35 ;  /* 0x000000231800b986 */ /* 0x0003e2000c101110 */
[----:B------:R-:W-:Y:S05]  /*5b90*/  @P2 BRA `(.L_x_43) ;  /* 0x0000000000042947 */ /* 0x000fea0003800000 */
[----:B------:R2:W5:Y:S02]  /*5ba0*/  LDG.E.U8 R34, desc[UR16][R32.64+0x1] ;  /* 0x0000011020227981 */ /* 0x000564000c1e1100 */
.L_x_43:
[----:B------:R-:W-:Y:S05]  /*5bb0*/  BSYNC B1 ;  /* 0x0000000000017941 */ /* 0x000fea0003800000 */
.L_x_42:
[----:B-----5:R-:W-:Y:S01]  /*5bc0*/  LOP3.LUT R34, R34, 0xff, RZ, 0xc0, !PT ;  /* 0x000000ff22227812 */ /* 0x020fe200078ec0ff */
[----:B------:R-:W-:Y:S01]  /*5bd0*/  BSSY B1, `(.L_x_44) ;  /* 0x0000013000017945 */ /* 0x000fe20003800000 */
[----:B------:R-:W-:Y:S02]  /*5be0*/  IADD3 R45, P1, R43, 0x8, RZ ;  /* 0x000000082b2d7810 */ /* 0x000fe40007f3e0ff */
[----:B------:R-:W-:-:S03]  /*5bf0*/  F2FP.F16.E4M3.UNPACK_B R34, R34 ;  /* 0x00000022ff22723e */ /* 0x000fc600020006ff */
[----:B-1----:R-:W-:Y:S01]  /*5c00*/  IMAD.X R35, RZ, RZ, R39, P1 ;  /* 0x000000ffff237224 */ /* 0x002fe200008e0627 */
[----:B------:R-:W-:Y:S01]  /*5c10*/  ISETP.GE.AND P1, PT, R42, 0x9, PT ;  /* 0x000000092a00780c */ /* 0x000fe20003f26270 */
[----:B------:R-:W-:Y:S02]  /*5c20*/  HADD2.F32 R34, -RZ, R34.H0_H0 ;  /* 0x20000022ff227230 */ /* 0x000fe40000004100 */
[----:B------:R-:W-:Y:S01]  /*5c30*/  IMAD R46, R35, UR6, RZ ;  /* 0x00000006232e7c24 */ /* 0x000fe2000f8e02ff */
[----:B------:R-:W-:Y:S02]  /*5c40*/  ISETP.LT.OR P5, PT, R41, 0x1, !P1 ;  /* 0x000000012900780c */ /* 0x000fe40004fa1670 */
[----:B------:R-:W-:Y:S01]  /*5c50*/  FMUL R44, R34, UR21 ;  /* 0x00000015222c7c20 */ /* 0x000fe20008400000 */
[----:B------:R-:W-:-:S04]  /*5c60*/  IMAD.WIDE.U32 R34, R45, UR6, R36 ;  /* 0x000000062d227c25 */ /* 0x000fc8000f8e0024 */
[----:B------:R-:W-:Y:S01]  /*5c70*/  FFMA R44, R225, UR20, R44 ;  /* 0x00000014e12c7c23 */ /* 0x000fe2000800002c */
[----:B------:R-:W-:Y:S01]  /*5c80*/  IMAD R45, R45, UR7, R46 ;  /* 0x000000072d2d7c24 */ /* 0x000fe2000f8e022e */
[----:B------:R-:W-:-:S03]  /*5c90*/  IADD3 R34, P3, R34, UR8, RZ ;  /* 0x0000000822227c10 */ /* 0x000fc6000ff7e0ff */
[----:B------:R-:W-:Y:S02]  /*5ca0*/  F2FP.SATFINITE.E4M3.F32.PACK_AB_MERGE_C R47, RZ, R44, RZ ;  /* 0x0000002cff2f723e */ /* 0x000fe400048070ff */
[----:B------:R-:W-:Y:S02]  /*5cb0*/  IADD3.X R35, R35, UR9, R45, P3, !PT ;  /* 0x0000000923237c10 */ /* 0x000fe40009ffe42d */
[----:B------:R-:W-:Y:S01]  /*5cc0*/  PRMT R44, RZ, 0x7610, R44 ;  /* 0x00007610ff2c7816 */ /* 0x000fe2000000002c */
[----:B------:R1:W-:Y:S01]  /*5cd0*/  @!P2 STG.E.U8 desc[UR16][R24.64+0x1], R47 ;  /* 0x0000012f1800a986 */ /* 0x0003e2000c101110 */
[----:B------:R-:W-:Y:S05]  /*5ce0*/  @P5 BRA `(.L_x_45) ;  /* 0x0000000000045947 */ /* 0x000fea0003800000 */
[----:B------:R3:W5:Y:S02]  /*5cf0*/  LDG.E.U8 R44, desc[UR16][R34.64] ;  /* 0x00000010222c7981 */ /* 0x000764000c1e1100 */
.L_x_45:
[----:B------:R-:W-:Y:S05]  /*5d00*/  BSYNC B1 ;  /* 0x0000000000017941 */ /* 0x000fea0003800000 */
.L_x_44:
        /* <DEDUP_REMOVED lines=12> */
.L_x_47:
[----:B------:R-:W-:Y:S05]  /*5dd0*/  BSYNC B1 ;  /* 0x0000000000017941 */ /* 0x000fea0003800000 */
.L_x_46:
[----:B-----5:R-:W-:Y:S01]  /*5de0*/  LOP3.LUT R44, R44, 0xff, RZ, 0xc0, !PT ;  /* 0x000000ff2c2c7812 */ /* 0x020fe200078ec0ff */
[----:B------:R-:W-:Y:S01]  /*5df0*/  BSSY B1, `(.L_x_48) ;  /* 0x000000b000017945 */ /* 0x000fe20003800000 */
[----:B------:R-:W-:Y:S02]  /*5e00*/  ISETP.LT.OR P3, PT, R41, 0x9, !P0 ;  /* 0x000000092900780c */ /* 0x000fe40004761670 */
[----:B------:R-:W-:-:S05]  /*5e10*/  F2FP.F16.E4M3.UNPACK_B R44, R44 ;  /* 0x0000002cff2c723e */ /* 0x000fca00020006ff */
[----:B------:R-:W-:-:S05]  /*5e20*/  HADD2.F32 R44, -RZ, R44.H0_H0 ;  /* 0x2000002cff2c7230 */ /* 0x000fca0000004100 */
[----:B------:R-:W-:-:S04]  /*5e30*/  FMUL R44, R44, UR21 ;  /* 0x000000152c2c7c20 */ /* 0x000fc80008400000 */
[----:B------:R-:W-:-:S05]  /*5e40*/  FFMA R44, R223, UR20, R44 ;  /* 0x00000014df2c7c23 */ /* 0x000fca000800002c */
[----:B----4-:R-:W-:Y:S02]  /*5e50*/  F2FP.SATFINITE.E4M3.F32.PACK_AB_MERGE_C R45, RZ, R44, RZ ;  /* 0x0000002cff2d723e */ /* 0x010fe400048070ff */
[----:B------:R-:W-:-:S03]  /*5e60*/  PRMT R44, RZ, 0x7610, R44 ;  /* 0x00007610ff2c7816 */ /* 0x000fc6000000002c */
[----:B------:R4:W-:Y:S01]  /*5e70*/  @!P2 STG.E.U8 desc[UR16][R26.64+0x1], R45 ;  /* 0x0000012d1a00a986 */ /* 0x0009e2000c101110 */
[----:B------:R-:W-:Y:S05]  /*5e80*/  @P3 BRA `(.L_x_49) ;  /* 0x0000000000043947 */ /* 0x000fea0003800000 */
[----:B------:R0:W5:Y:S02]  /*5e90*/  LDG.E.U8 R44, desc[UR16][R32.64+0x8] ;  /* 0x00000810202c7981 */ /* 0x000164000c1e1100 */
.L_x_49:
[----:B------:R-:W-:Y:S05]  /*5ea0*/  BSYNC B1 ;  /* 0x0000000000017941 */ /* 0x000fea0003800000 */
.L_x_48:
[----:B-----5:R-:W-:Y:S01]  /*5eb0*/  LOP3.LUT R44, R44, 0xff, RZ, 0xc0, !PT ;  /* 0x000000ff2c2c7812 */ /* 0x020fe200078ec0ff */
[----:B------:R-:W-:Y:S01]  /*5ec0*/  BSSY B1, `(.L_x_50) ;  /* 0x000000b000017945 */ /* 0x000fe20003800000 */
[----:B------:R-:W-:Y:S02]  /*5ed0*/  ISETP.LT.OR P2, PT, R41, 0xa, !P0 ;  /* 0x0000000a2900780c */ /* 0x000fe40004741670 */
[----:B------:R-:W-:-:S05]  /*5ee0*/  F2FP.F16.E4M3.UNPACK_B R44, R44 ;  /* 0x0000002cff2c723e */ /* 0x000fca00020006ff */
[----:B------:R-:W-:-:S05]  /*5ef0*/  HADD2.F32 R44, -RZ, R44.H0_H0 ;  /* 0x2000002cff2c7230 */ /* 0x000fca0000004100 */
[----:B----4-:R-:W-:Y:S01]  /*5f00*/  FMUL R45, R44, UR21 ;  /* 0x000000152c2d7c20 */ /* 0x010fe20008400000 */
[----:B------:R-:W-:-:S03]  /*5f10*/  PRMT R44, RZ, 0x7610, R44 ;  /* 0x00007610ff2c7816 */ /* 0x000fc6000000002c */
[----:B------:R-:W-:-:S05]  /*5f20*/  FFMA R45, R222, UR20, R45 ;  /* 0x00000014de2d7c23 */ /* 0x000fca000800002d */
[----:B------:R-:W-:-:S05]  /*5f30*/  F2FP.SATFINITE.E4M3.F32.PACK_AB_MERGE_C R45, RZ, R45, RZ ;  /* 0x0000002dff2d723e */ /* 0x000fca00048070ff */
[----:B------:R4:W-:Y:S01]  /*5f40*/  @!P3 STG.E.U8 desc[UR16][R24.64+0x8], R45 ;  /* 0x0000082d1800b986 */ /* 0x0009e2000c101110 */
[----:B------:R-:W-:Y:S05]  /*5f50*/  @P2 BRA `(.L_x_51) ;  /* 0x0000000000042947 */ /* 0x000fea0003800000 */
[----:B------:R0:W5:Y:S02]  /*5f60*/  LDG.E.U8 R44, desc[UR16][R32.64+0x9] ;  /* 0x00000910202c7981 */ /* 0x000164000c1e1100 */
.L_x_51:
[----:B------:R-:W-:Y:S05]  /*5f70*/  BSYNC B1 ;  /* 0x0000000000017941 */ /* 0x000fea0003800000 */
.L_x_50:
        /* <DEDUP_REMOVED lines=12> */
.L_x_53:
[----:B------:R-:W-:Y:S05]  /*6040*/  BSYNC B1 ;  /* 0x0000000000017941 */ /* 0x000fea0003800000 */
.L_x_52:
        /* <DEDUP_REMOVED lines=12> */
.L_x_55:
[----:B------:R-:W-:Y:S05]  /*6110*/  BSYNC B1 ;  /* 0x0000000000017941 */ /* 0x000fea0003800000 */
.L_x_54:
        /* <DEDUP_REMOVED lines=12> */
.L_x_57:
[----:B------:R-:W-:Y:S05]  /*61e0*/  BSYNC B1 ;  /* 0x0000000000017941 */ /* 0x000fea0003800000 */
.L_x_56:
        /* <DEDUP_REMOVED lines=12> */
.L_x_59:
[----:B------:R-:W-:Y:S05]  /*62b0*/  BSYNC B1 ;  /* 0x0000000000017941 */ /* 0x000fea0003800000 */
.L_x_58:
        /* <DEDUP_REMOVED lines=12> */
.L_x_61:
[----:B------:R-:W-:Y:S05]  /*6380*/  BSYNC B1 ;  /* 0x0000000000017941 */ /* 0x000fea0003800000 */
.L_x_60:
        /* <DEDUP_REMOVED lines=12> */
.L_x_63:
[----:B------:R-:W-:Y:S05]  /*6450*/  BSYNC B1 ;  /* 0x0000000000017941 */ /* 0x000fea0003800000 */
.L_x_62:
        /* <DEDUP_REMOVED lines=12> */
.L_x_65:
[----:B------:R-:W-:Y:S05]  /*6520*/  BSYNC B1 ;  /* 0x0000000000017941 */ /* 0x000fea0003800000 */
.L_x_64:
        /* <DEDUP_REMOVED lines=12> */
.L_x_67:
[----:B------:R-:W-:Y:S05]  /*65f0*/  BSYNC B1 ;  /* 0x0000000000017941 */ /* 0x000fea0003800000 */
.L_x_66:
        /* <DEDUP_REMOVED lines=12> */
.L_x_69:
[----:B------:R-:W-:Y:S05]  /*66c0*/  BSYNC B1 ;  /* 0x0000000000017941 */ /* 0x000fea0003800000 */
.L_x_68:
        /* <DEDUP_REMOVED lines=12> */
.L_x_71:
[----:B------:R-:W-:Y:S05]  /*6790*/  BSYNC B1 ;  /* 0x0000000000017941 */ /* 0x000fea0003800000 */
.L_x_70:
        /* <DEDUP_REMOVED lines=12> */
.L_x_73:
[----:B------:R-:W-:Y:S05]  /*6860*/  BSYNC B1 ;  /* 0x0000000000017941 */ /* 0x000fea0003800000 */
.L_x_72:
        /* <DEDUP_REMOVED lines=12> */
.L_x_75:
[----:B------:R-:W-:Y:S05]  /*6930*/  BSYNC B1 ;  /* 0x0000000000017941 */ /* 0x000fea0003800000 */
.L_x_74:
        /* <DEDUP_REMOVED lines=12> */
.L_x_77:
[----:B------:R-:W-:Y:S05]  /*6a00*/  BSYNC B1 ;  /* 0x0000000000017941 */ /* 0x000fea0003800000 */
.L_x_76:
        /* <DEDUP_REMOVED lines=12> */
.L_x_79:
[----:B------:R-:W-:Y:S05]  /*6ad0*/  BSYNC B1 ;  /* 0x0000000000017941 */ /* 0x000fea0003800000 */
.L_x_78:
        /* <DEDUP_REMOVED lines=12> */
.L_x_81:
[----:B------:R-:W-:Y:S05]  /*6ba0*/  BSYNC B1 ;  /* 0x0000000000017941 */ /* 0x000fea0003800000 */
.L_x_80:
        /* <DEDUP_REMOVED lines=12> */
.L_x_83:
[----:B------:R-:W-:Y:S05]  /*6c70*/  BSYNC B1 ;  /* 0x0000000000017941 */ /* 0x000fea0003800000 */
.L_x_82:
        /* <DEDUP_REMOVED lines=12> */
.L_x_85:
[----:B------:R-:W-:Y:S05]  /*6d40*/  BSYNC B1 ;  /* 0x0000000000017941 */ /* 0x000fea0003800000 */
.L_x_84:
        /* <DEDUP_REMOVED lines=12> */
.L_x_87:
[----:B------:R-:W-:Y:S05]  /*6e10*/  BSYNC B1 ;  /* 0x0000000000017941 */ /* 0x000fea0003800000 */
.L_x_86:
        /* <DEDUP_REMOVED lines=12> */
.L_x_89:
[----:B------:R-:W-:Y:S05]  /*6ee0*/  BSYNC B1 ;  /* 0x0000000000017941 */ /* 0x000fea0003800000 */
.L_x_88:
        /* <DEDUP_REMOVED lines=12> */
.L_x_91:
[----:B------:R-:W-:Y:S05]  /*6fb0*/  BSYNC B1 ;  /* 0x0000000000017941 */ /* 0x000fea0003800000 */
.L_x_90:
        /* <DEDUP_REMOVED lines=12> */
.L_x_93:
[----:B------:R-:W-:Y:S05]  /*7080*/  BSYNC B1 ;  /* 0x0000000000017941 */ /* 0x000fea0003800000 */
.L_x_92:
        /* <DEDUP_REMOVED lines=12> */
.L_x_95:
[----:B------:R-:W-:Y:S05]  /*7150*/  BSYNC B1 ;  /* 0x0000000000017941 */ /* 0x000fea0003800000 */
.L_x_94:
        /* <DEDUP_REMOVED lines=12> */
.L_x_97:
[----:B------:R-:W-:Y:S05]  /*7220*/  BSYNC B1 ;  /* 0x0000000000017941 */ /* 0x000fea0003800000 */
.L_x_96:
        /* <DEDUP_REMOVED lines=12> */
.L_x_99:
[----:B------:R-:W-:Y:S05]  /*72f0*/  BSYNC B1 ;  /* 0x0000000000017941 */ /* 0x000fea0003800000 */
.L_x_98:
        /* <DEDUP_REMOVED lines=12> */
.L_x_101:
[----:B------:R-:W-:Y:S05]  /*73c0*/  BSYNC B1 ;  /* 0x0000000000017941 */ /* 0x000fea0003800000 */
.L_x_100:
        /* <DEDUP_REMOVED lines=12> */
.L_x_103:
[----:B------:R-:W-:Y:S05]  /*7490*/  BSYNC B1 ;  /* 0x0000000000017941 */ /* 0x000fea0003800000 */
.L_x_102:
        /* <DEDUP_REMOVED lines=12> */
.L_x_105:
[----:B------:R-:W-:Y:S05]  /*7560*/  BSYNC B1 ;  /* 0x0000000000017941 */ /* 0x000fea0003800000 */
.L_x_104:
        /* <DEDUP_REMOVED lines=12> */
.L_x_107:
[----:B------:R-:W-:Y:S05]  /*7630*/  BSYNC B1 ;  /* 0x0000000000017941 */ /* 0x000fea0003800000 */
.L_x_106:
        /* <DEDUP_REMOVED lines=12> */
.L_x_109:
[----:B------:R-:W-:Y:S05]  /*7700*/  BSYNC B1 ;  /* 0x0000000000017941 */ /* 0x000fea0003800000 */
.L_x_108:
        /* <DEDUP_REMOVED lines=12> */
.L_x_111:
[----:B------:R-:W-:Y:S05]  /*77d0*/  BSYNC B1 ;  /* 0x0000000000017941 */ /* 0x000fea0003800000 */
.L_x_110:
        /* <DEDUP_REMOVED lines=12> */
.L_x_113:
[----:B------:R-:W-:Y:S05]  /*78a0*/  BSYNC B1 ;  /* 0x0000000000017941 */ /* 0x000fea0003800000 */
.L_x_112:
        /* <DEDUP_REMOVED lines=12> */
.L_x_115:
[----:B------:R-:W-:Y:S05]  /*7970*/  BSYNC B1 ;  /* 0x0000000000017941 */ /* 0x000fea0003800000 */
.L_x_114:
        /* <DEDUP_REMOVED lines=12> */
.L_x_117:
[----:B------:R-:W-:Y:S05]  /*7a40*/  BSYNC B1 ;  /* 0x0000000000017941 */ /* 0x000fea0003800000 */
.L_x_116:
        /* <DEDUP_REMOVED lines=12> */
.L_x_119:
[----:B------:R-:W-:Y:S05]  /*7b10*/  BSYNC B1 ;  /* 0x0000000000017941 */ /* 0x000fea0003800000 */
.L_x_118:
        /* <DEDUP_REMOVED lines=12> */
.L_x_121:
[----:B------:R-:W-:Y:S05]  /*7be0*/  BSYNC B1 ;  /* 0x0000000000017941 */ /* 0x000fea0003800000 */
.L_x_120:
        /* <DEDUP_REMOVED lines=12> */
.L_x_123:
[----:B------:R-:W-:Y:S05]  /*7cb0*/  BSYNC B1 ;  /* 0x0000000000017941 */ /* 0x000fea0003800000 */
.L_x_122:
        /* <DEDUP_REMOVED lines=12> */
.L_x_125:
[----:B------:R-:W-:Y:S05]  /*7d80*/  BSYNC B1 ;  /* 0x0000000000017941 */ /* 0x000fea0003800000 */
.L_x_124:
        /* <DEDUP_REMOVED lines=12> */
.L_x_127:
[----:B------:R-:W-:Y:S05]  /*7e50*/  BSYNC B1 ;  /* 0x0000000000017941 */ /* 0x000fea0003800000 */
.L_x_126:
        /* <DEDUP_REMOVED lines=12> */
.L_x_129:
[----:B------:R-:W-:Y:S05]  /*7f20*/  BSYNC B1 ;  /* 0x0000000000017941 */ /* 0x000fea0003800000 */
.L_x_128:
        /* <DEDUP_REMOVED lines=12> */
.L_x_131:
[----:B------:R-:W-:Y:S05]  /*7ff0*/  BSYNC B1 ;  /* 0x0000000000017941 */ /* 0x000fea0003800000 */
.L_x_130:
        /* <DEDUP_REMOVED lines=12> */
.L_x_133:
[----:B------:R-:W-:Y:S05]  /*80c0*/  BSYNC B1 ;  /* 0x0000000000017941 */ /* 0x000fea0003800000 */
.L_x_132:
        /* <DEDUP_REMOVED lines=12> */
.L_x_135:
[----:B------:R-:W-:Y:S05]  /*8190*/  BSYNC B1 ;  /* 0x0000000000017941 */ /* 0x000fea0003800000 */
.L_x_134:
        /* <DEDUP_REMOVED lines=12> */
.L_x_137:
[----:B------:R-:W-:Y:S05]  /*8260*/  BSYNC B1 ;  /* 0x0000000000017941 */ /* 0x000fea0003800000 */
.L_x_136:
        /* <DEDUP_REMOVED lines=12> */
.L_x_139:
[----:B------:R-:W-:Y:S05]  /*8330*/  BSYNC B1 ;  /* 0x0000000000017941 */ /* 0x000fea0003800000 */
.L_x_138:
        /* <DEDUP_REMOVED lines=12> */
.L_x_141:
[----:B------:R-:W-:Y:S05]  /*8400*/  BSYNC B1 ;  /* 0x0000000000017941 */ /* 0x000fea0003800000 */
.L_x_140:
        /* <DEDUP_REMOVED lines=12> */
.L_x_143:
[----:B------:R-:W-:Y:S05]  /*84d0*/  BSYNC B1 ;  /* 0x0000000000017941 */ /* 0x000fea0003800000 */
.L_x_142:
        /* <DEDUP_REMOVED lines=12> */
.L_x_145:
[----:B------:R-:W-:Y:S05]  /*85a0*/  BSYNC B1 ;  /* 0x0000000000017941 */ /* 0x000fea0003800000 */
.L_x_144:
        /* <DEDUP_REMOVED lines=12> */
.L_x_147:
[----:B------:R-:W-:Y:S05]  /*8670*/  BSYNC B1 ;  /* 0x0000000000017941 */ /* 0x000fea0003800000 */
.L_x_146:
        /* <DEDUP_REMOVED lines=12> */
.L_x_149:
[----:B------:R-:W-:Y:S05]  /*8740*/  BSYNC B1 ;  /* 0x0000000000017941 */ /* 0x000fea0003800000 */
.L_x_148:
        /* <DEDUP_REMOVED lines=12> */
.L_x_151:
[----:B------:R-:W-:Y:S05]  /*8810*/  BSYNC B1 ;  /* 0x0000000000017941 */ /* 0x000fea0003800000 */
.L_x_150:
        /* <DEDUP_REMOVED lines=12> */
.L_x_153:
[----:B------:R-:W-:Y:S05]  /*88e0*/  BSYNC B1 ;  /* 0x0000000000017941 */ /* 0x000fea0003800000 */
.L_x_152:
        /* <DEDUP_REMOVED lines=12> */
.L_x_155:
[----:B------:R-:W-:Y:S05]  /*89b0*/  BSYNC B1 ;  /* 0x0000000000017941 */ /* 0x000fea0003800000 */
.L_x_154:
        /* <DEDUP_REMOVED lines=12> */
.L_x_157:
[----:B------:R-:W-:Y:S05]  /*8a80*/  BSYNC B1 ;  /* 0x0000000000017941 */ /* 0x000fea0003800000 */
.L_x_156:
        /* <DEDUP_REMOVED lines=12> */
.L_x_159:
[----:B------:R-:W-:Y:S05]  /*8b50*/  BSYNC B1 ;  /* 0x0000000000017941 */ /* 0x000fea0003800000 */
.L_x_158:
        /* <DEDUP_REMOVED lines=12> */
.L_x_161:
[----:B------:R-:W-:Y:S05]  /*8c20*/  BSYNC B1 ;  /* 0x0000000000017941 */ /* 0x000fea0003800000 */
.L_x_160:
        /* <DEDUP_REMOVED lines=12> */
.L_x_163:
[----:B------:R-:W-:Y:S05]  /*8cf0*/  BSYNC B1 ;  /* 0x0000000000017941 */ /* 0x000fea0003800000 */
.L_x_162:
[----:B-----5:R-:W-:Y:S01]  /*8d00*/  LOP3.LUT R44, R44, 0xff, RZ, 0xc0, !PT ;  /* 0x000000ff2c2c7812 */ /* 0x020fe200078ec0ff */
[----:B------:R-:W-:Y:S01]  /*8d10*/  BSSY B1, `(.L_x_164) ;  /* 0x000000b000017945 */ /* 0x000fe20003800000 */
[----:B------:R-:W-:Y:S02]  /*8d20*/  ISETP.LT.OR P2, PT, R41, 0x79, !P1 ;  /* 0x000000792900780c */ /* 0x000fe40004f41670 */
[----:B------:R-:W-:Y:S02]  /*8d30*/  F2FP.F16.E4M3.UNPACK_B R44, R44 ;  /* 0x0000002cff2c723e */ /* 0x000fe400020006ff */
[----:B0-2---:R-:W-:-:S03]  /*8d40*/  PRMT R32, RZ, 0x7610, R32 ;  /* 0x00007610ff207816 */ /* 0x005fc60000000020 */
[----:B------:R-:W-:-:S05]  /*8d50*/  HADD2.F32 R44, -RZ, R44.H0_H0 ;  /* 0x2000002cff2c7230 */ /* 0x000fca0000004100 */
[----:B------:R-:W-:-:S04]  /*8d60*/  FMUL R44, R44, UR21 ;  /* 0x000000152c2c7c20 */ /* 0x000fc80008400000 */
[----:B------:R-:W-:-:S05]  /*8d70*/  FFMA R44, R165, UR20, R44 ;  /* 0x00000014a52c7c23 */ /* 0x000fca000800002c */
[----:B------:R-:W-:-:S05]  /*8d80*/  F2FP.SATFINITE.E4M3.F32.PACK_AB_MERGE_C R33, RZ, R44, RZ ;  /* 0x0000002cff21723e */ /* 0x000fca00048070ff */
[----:B------:R0:W-:Y:S01]  /*8d90*/  @!P0 STG.E.U8 desc[UR16][R24.64+0x79], R33 ;  /* 0x0000792118008986 */ /* 0x0001e2000c101110 */
[----:B------:R-:W-:Y:S05]  /*8da0*/  @P2 BRA `(.L_x_165) ;  /* 0x0000000000042947 */ /* 0x000fea0003800000 */
[----:B------:R2:W5:Y:S02]  /*8db0*/  LDG.E.U8 R32, desc[UR16][R34.64+0x78] ;  /* 0x0000781022207981 */ /* 0x000564000c1e1100 */
.L_x_165:
[----:B------:R-:W-:Y:S05]  /*8dc0*/  BSYNC B1 ;  /* 0x0000000000017941 */ /* 0x000fea0003800000 */
.L_x_164:
[----:B-----5:R-:W-:Y:S01]  /*8dd0*/  LOP3.LUT R32, R32, 0xff, RZ, 0xc0, !PT ;  /* 0x000000ff20207812 */ /* 0x020fe200078ec0ff */
[----:B------:R-:W-:Y:S01]  /*8de0*/  BSSY B1, `(.L_x_166) ;  /* 0x000000b000017945 */ /* 0x000fe20003800000 */
[----:B------:R-:W-:Y:S02]  /*8df0*/  ISETP.LT.OR P1, PT, R41, 0x7a, !P1 ;  /* 0x0000007a2900780c */ /* 0x000fe40004f21670 */
[----:B------:R-:W-:Y:S02]  /*8e00*/  F2FP.F16.E4M3.UNPACK_B R32, R32 ;  /* 0x00000020ff20723e */ /* 0x000fe400020006ff */
[----:B01--4-:R-:W-:-:S03]  /*8e10*/  PRMT R24, RZ, 0x7610, R24 ;  /* 0x00007610ff187816 */ /* 0x013fc60000000018 */
[----:B------:R-:W-:-:S05]  /*8e20*/  HADD2.F32 R32, -RZ, R32.H0_H0 ;  /* 0x20000020ff207230 */ /* 0x000fca0000004100 */
[----:B------:R-:W-:-:S04]  /*8e30*/  FMUL R25, R32, UR21 ;  /* 0x0000001520197c20 */ /* 0x000fc80008400000 */
[----:B------:R-:W-:-:S05]  /*8e40*/  FFMA R25, R164, UR20, R25 ;  /* 0x00000014a4197c23 */ /* 0x000fca0008000019 */
[----:B------:R-:W-:-:S05]  /*8e50*/  F2FP.SATFINITE.E4M3.F32.PACK_AB_MERGE_C R25, RZ, R25, RZ ;  /* 0x00000019ff19723e */ /* 0x000fca00048070ff */
[----:B------:R0:W-:Y:S01]  /*8e60*/  @!P2 STG.E.U8 desc[UR16][R26.64+0x78], R25 ;  /* 0x000078191a00a986 */ /* 0x0001e2000c101110 */
[----:B------:R-:W-:Y:S05]  /*8e70*/  @P1 BRA `(.L_x_167) ;  /* 0x0000000000041947 */ /* 0x000fea0003800000 */
[----:B------:R1:W5:Y:S02]  /*8e80*/  LDG.E.U8 R24, desc[UR16][R34.64+0x79] ;  /* 0x0000791022187981 */ /* 0x000364000c1e1100 */
.L_x_167:
[----:B------:R-:W-:Y:S05]  /*8e90*/  BSYNC B1 ;  /* 0x0000000000017941 */ /* 0x000fea0003800000 */
.L_x_166:
[----:B-----5:R-:W-:Y:S01]  /*8ea0*/  LOP3.LUT R24, R24, 0xff, RZ, 0xc0, !PT ;  /* 0x000000ff18187812 */ /* 0x020fe200078ec0ff */
[----:B------:R-:W-:Y:S01]  /*8eb0*/  BSSY B1, `(.L_x_168) ;  /* 0x0000013000017945 */ /* 0x000fe20003800000 */
[----:B------:R-:W-:Y:S02]  /*8ec0*/  IADD3 R33, P0, R43, 0x80, RZ ;  /* 0x000000802b217810 */ /* 0x000fe40007f1e0ff */
[----:B------:R-:W-:-:S03]  /*8ed0*/  F2FP.F16.E4M3.UNPACK_B R24, R24 ;  /* 0x00000018ff18723e */ /* 0x000fc600020006ff */
[----:B0-----:R-:W-:Y:S01]  /*8ee0*/  IMAD.X R25, RZ, RZ, R39, P0 ;  /* 0x000000ffff197224 */ /* 0x001fe200000e0627 */
[----:B------:R-:W-:Y:S01]  /*8ef0*/  ISETP.GE.AND P0, PT, R42, 0x81, PT ;  /* 0x000000812a00780c */ /* 0x000fe20003f06270 */
[----:B------:R-:W-:Y:S02]  /*8f00*/  HADD2.F32 R24, -RZ, R24.H0_H0 ;  /* 0x20000018ff187230 */ /* 0x000fe40000004100 */
[----:B-123--:R-:W-:Y:S01]  /*8f10*/  IMAD R34, R25, UR6, RZ ;  /* 0x0000000619227c24 */ /* 0x00efe2000f8e02ff */
        /* <DEDUP_REMOVED lines=12> */
.L_x_169:
[----:B------:R-:W-:Y:S05]  /*8fe0*/  BSYNC B1 ;  /* 0x0000000000017941 */ /* 0x000fea0003800000 */
.L_x_168:
[----:B-----5:R-:W-:Y:S01]  /*8ff0*/  LOP3.LUT R32, R32, 0xff, RZ, 0xc0, !PT ;  /* 0x000000ff20207812 */ /* 0x020fe200078ec0ff */
[----:B------:R-:W-:Y:S01]  /*9000*/  BSSY B1, `(.L_x_170) ;  /* 0x000000b000017945 */ /* 0x000fe20003800000 */
[----:B------:R-:W-:Y:S02]  /*9010*/  ISETP.LT.OR P2, PT, R41, 0x2, !P0 ;  /* 0x000000022900780c */ /* 0x000fe40004741670 */
[----:B------:R-:W-:Y:S02]  /*9020*/  F2FP.F16.E4M3.UNPACK_B R32, R32 ;  /* 0x00000020ff20723e */ /* 0x000fe400020006ff */
[----:B0-----:R-:W-:-:S03]  /*9030*/  PRMT R26, RZ, 0x7610, R26 ;  /* 0x00007610ff1a7816 */ /* 0x001fc6000000001a */
[----:B------:R-:W-:-:S05]  /*9040*/  HADD2.F32 R32, -RZ, R32.H0_H0 ;  /* 0x20000020ff207230 */ /* 0x000fca0000004100 */
[----:B------:R-:W-:-:S04]  /*9050*/  FMUL R27, R32, UR21 ;  /* 0x00000015201b7c20 */ /* 0x000fc80008400000 */
[----:B------:R-:W-:-:S05]  /*9060*/  FFMA R27, R162, UR20, R27 ;  /* 0x00000014a21b7c23 */ /* 0x000fca000800001b */
[----:B------:R-:W-:-:S05]  /*9070*/  F2FP.SATFINITE.E4M3.F32.PACK_AB_MERGE_C R27, RZ, R27, RZ ;  /* 0x0000001bff1b723e */ /* 0x000fca00048070ff */
[----:B------:R0:W-:Y:S01]  /*9080*/  @!P3 STG.E.U8 desc[UR16][R28.64], R27 ;  /* 0x0000001b1c00b986 */ /* 0x0001e2000c101110 */
[----:B------:R-:W-:Y:S05]  /*9090*/  @P2 BRA `(.L_x_171) ;  /* 0x0000000000042947 */ /* 0x000fea0003800000 */
[----:B------:R2:W5:Y:S02]  /*90a0*/  LDG.E.U8 R26, desc[UR16][R24.64+0x1] ;  /* 0x00000110181a7981 */ /* 0x000564000c1e1100 */
.L_x_171:
[----:B------:R-:W-:Y:S05]  /*90b0*/  BSYNC B1 ;  /* 0x0000000000017941 */ /* 0x000fea0003800000 */
.L_x_170:
[----:B-----5:R-:W-:Y:S01]  /*90c0*/  LOP3.LUT R26, R26, 0xff, RZ, 0xc0, !PT ;  /* 0x000000ff1a1a7812 */ /* 0x020fe200078ec0ff */
[----:B------:R-:W-:Y:S01]  /*90d0*/  BSSY B1, `(.L_x_172) ;  /* 0x0000013000017945 */ /* 0x000fe20003800000 */
[----:B------:R-:W-:Y:S02]  /*90e0*/  IADD3 R43, P1, R43, 0x88, RZ ;  /* 0x000000882b2b7810 */ /* 0x000fe40007f3e0ff */
[----:B------:R-:W-:Y:S02]  /*90f0*/  F2FP.F16.E4M3.UNPACK_B R26, R26 ;  /* 0x0000001aff1a723e */ /* 0x000fe400020006ff */
[----:B------:R-:W-:Y:S01]  /*9100*/  PRMT R32, RZ, 0x7610, R32 ;  /* 0x00007610ff207816 */ /* 0x000fe20000000020 */
[----:B------:R-:W-:Y:S01]  /*9110*/  IMAD.X R38, RZ, RZ, R39, P1 ;  /* 0x000000ffff267224 */ /* 0x000fe200008e0627 */
[----:B------:R-:W-:Y:S01]  /*9120*/  ISETP.GE.AND P1, PT, R42, 0x89, PT ;  /* 0x000000892a00780c */ /* 0x000fe20003f26270 */
[----:B------:R-:W-:Y:S02]  /*9130*/  HADD2.F32 R26, -RZ, R26.H0_H0 ;  /* 0x2000001aff1a7230 */ /* 0x000fe40000004100 */
[----:B------:R-:W-:Y:S01]  /*9140*/  IMAD R38, R38, UR6, RZ ;  /* 0x0000000626267c24 */ /* 0x000fe2000f8e02ff */
[----:B------:R-:W-:Y:S01]  /*9150*/  ISETP.LT.OR P5, PT, R41, 0x1, !P1 ;  /* 0x000000012900780c */ /* 0x000fe20004fa1670 */
[----:B------:R-:W-:-:S04]  /*9160*/  IMAD.WIDE.U32 R36, R43, UR6, R36 ;  /* 0x000000062b247c25 */ /* 0x000fc8000f8e0024 */
[----:B------:R-:W-:Y:S01]  /*9170*/  FMUL R26, R26, UR21 ;  /* 0x000000151a1a7c20 */ /* 0x000fe20008400000 */
[----:B------:R-:W-:-:S03]  /*9180*/  IMAD R43, R43, UR7, R38 ;  /* 0x000000072b2b7c24 */ /* 0x000fc6000f8e0226 */
[----:B------:R-:W-:Y:S01]  /*9190*/  FFMA R161, R161, UR20, R26 ;  /* 0x00000014a1a17c23 */ /* 0x000fe2000800001a */
[----:B------:R-:W-:-:S04]  /*91a0*/  IADD3 R26, P3, R36, UR8, RZ ;  /* 0x00000008241a7c10 */ /* 0x000fc8000ff7e0ff */
[----:B------:R-:W-:Y:S02]  /*91b0*/  F2FP.SATFINITE.E4M3.F32.PACK_AB_MERGE_C R161, RZ, R161, RZ ;  /* 0x000000a1ffa1723e */ /* 0x000fe400048070ff */
[----:B0-----:R-:W-:-:S03]  /*91c0*/  IADD3.X R27, R37, UR9, R43, P3, !PT ;  /* 0x00000009251b7c10 */ /* 0x001fc60009ffe42b */
[----:B------:R0:W-:Y:S01]  /*91d0*/  @!P2 STG.E.U8 desc[UR16][R28.64+0x1], R161 ;  /* 0x000001a11c00a986 */ /* 0x0001e2000c101110 */
[----:B------:R-:W-:Y:S05]  /*91e0*/  @P5 BRA `(.L_x_173) ;  /* 0x0000000000045947 */ /* 0x000fea0003800000 */
[----:B------:R3:W5:Y:S02]  /*91f0*/  LDG.E.U8 R32, desc[UR16][R26.64] ;  /* 0x000000101a207981 */ /* 0x000764000c1e1100 */
.L_x_173:
[----:B------:R-:W-:Y:S05]  /*9200*/  BSYNC B1 ;  /* 0x0000000000017941 */ /* 0x000fea0003800000 */
.L_x_172:
        /* <DEDUP_REMOVED lines=12> */
.L_x_175:
[----:B------:R-:W-:Y:S05]  /*92d0*/  BSYNC B1 ;  /* 0x0000000000017941 */ /* 0x000fea0003800000 */
.L_x_174:
        /* <DEDUP_REMOVED lines=12> */
.L_x_177:
[----:B------:R-:W-:Y:S05]  /*93a0*/  BSYNC B1 ;  /* 0x0000000000017941 */ /* 0x000fea0003800000 */
.L_x_176:
        /* <DEDUP_REMOVED lines=12> */
.L_x_179:
[----:B------:R-:W-:Y:S05]  /*9470*/  BSYNC B1 ;  /* 0x0000000000017941 */ /* 0x000fea0003800000 */
.L_x_178:
        /* <DEDUP_REMOVED lines=12> */
.L_x_181:
[----:B------:R-:W-:Y:S05]  /*9540*/  BSYNC B1 ;  /* 0x0000000000017941 */ /* 0x000fea0003800000 */
.L_x_180:
        /* <DEDUP_REMOVED lines=12> */
.L_x_183:
[----:B------:R-:W-:Y:S05]  /*9610*/  BSYNC B1 ;  /* 0x0000000000017941 */ /* 0x000fea0003800000 */
.L_x_182:
        /* <DEDUP_REMOVED lines=12> */
.L_x_185:
[----:B------:R-:W-:Y:S05]  /*96e0*/  BSYNC B1 ;  /* 0x0000000000017941 */ /* 0x000fea0003800000 */
.L_x_184:
        /* <DEDUP_REMOVED lines=12> */
.L_x_187:
[----:B------:R-:W-:Y:S05]  /*97b0*/  BSYNC B1 ;  /* 0x0000000000017941 */ /* 0x000fea0003800000 */
.L_x_186:
        /* <DEDUP_REMOVED lines=12> */
.L_x_189:
[----:B------:R-:W-:Y:S05]  /*9880*/  BSYNC B1 ;  /* 0x0000000000017941 */ /* 0x000fea0003800000 */
.L_x_188:
        /* <DEDUP_REMOVED lines=12> */
.L_x_191:
[----:B------:R-:W-:Y:S05]  /*9950*/  BSYNC B1 ;  /* 0x0000000000017941 */ /* 0x000fea0003800000 */
.L_x_190:
[----:B-----5:R-:W-:Y:S01]  /*9960*/  LOP3.LUT R32, R32, 0xff, RZ, 0xc0, !PT ;  /* 0x000000ff20207812 */ /* 0x020fe200078ec0ff */
[----:B------:R-:W-:Y:S01]  /*9970*/  BSSY B1, `(.L_x_192) ;  /* 0x000000b000017945 */ /* 0x000fe20003800000 */
[----:B------:R-:W-:Y:S02]  /*9980*/  ISETP.LT.OR P3, PT, R41, 0x19, !P0 ;  /* 0x000000192900780c */ /* 0x000fe40004761670 */
[----:B------:R-:W-:-:S05]  /*9990*/  F2FP.F16.E4M3.UNPACK_B R32, R32 ;  /* 0x00000020ff20723e */ /* 0x000fca00020006ff */
[----:B------:R-:W-:-:S05]  /*99a0*/  HADD2.F32 R32, -RZ, R32.H0_H0 ;  /* 0x20000020ff207230 */ /* 0x000fca0000004100 */
[----:B------:R-:W-:-:S04]  /*99b0*/  FMUL R32, R32, UR21 ;  /* 0x0000001520207c20 */ /* 0x000fc80008400000 */
[----:B------:R-:W-:Y:S01]  /*99c0*/  FFMA R32, R23, UR20, R32 ;  /* 0x0000001417207c23 */ /* 0x000fe20008000020 */
[----:B------:R-:W-:-:S04]  /*99d0*/  PRMT R23, RZ, 0x7610, R23 ;  /* 0x00007610ff177816 */ /* 0x000fc80000000017 */
[----:B----4-:R-:W-:-:S05]  /*99e0*/  F2FP.SATFINITE.E4M3.F32.PACK_AB_MERGE_C R33, RZ, R32, RZ ;  /* 0x00000020ff21723e */ /* 0x010fca00048070ff */
[----:B------:R4:W-:Y:S01]  /*99f0*/  @!P2 STG.E.U8 desc[UR16][R30.64+0x11], R33 ;  /* 0x000011211e00a986 */ /* 0x0009e2000c101110 */
[----:B------:R-:W-:Y:S05]  /*9a00*/  @P3 BRA `(.L_x_193) ;  /* 0x0000000000043947 */ /* 0x000fea0003800000 */
[----:B------:R0:W5:Y:S02]  /*9a10*/  LDG.E.U8 R23, desc[UR16][R24.64+0x18] ;  /* 0x0000181018177981 */ /* 0x000164000c1e1100 */
.L_x_193:
[----:B------:R-:W-:Y:S05]  /*9a20*/  BSYNC B1 ;  /* 0x0000000000017941 */ /* 0x000fea0003800000 */
.L_x_192:
        /* <DEDUP_REMOVED lines=8> */
[----:B------:R-:W-:-:S05]  /*9ab0*/  F2FP.SATFINITE.E4M3.F32.PACK_AB_MERGE_C R23, RZ, R23, RZ ;  /* 0x00000017ff17723e */ /* 0x000fca00048070ff */
[----:B------:R0:W-:Y:S01]  /*9ac0*/  @!P3 STG.E.U8 desc[UR16][R28.64+0x18], R23 ;  /* 0x000018171c00b986 */ /* 0x0001e2000c101110 */
[----:B------:R-:W-:Y:S05]  /*9ad0*/  @P2 BRA `(.L_x_195) ;  /* 0x0000000000042947 */ /* 0x000fea0003800000 */
[----:B------:R0:W5:Y:S02]  /*9ae0*/  LDG.E.U8 R22, desc[UR16][R24.64+0x19] ;  /* 0x0000191018167981 */ /* 0x000164000c1e1100 */
.L_x_195:
[----:B------:R-:W-:Y:S05]  /*9af0*/  BSYNC B1 ;  /* 0x0000000000017941 */ /* 0x000fea0003800000 */
.L_x_194:
        /* <DEDUP_REMOVED lines=8> */
[----:B0-----:R-:W-:-:S05]  /*9b80*/  F2FP.SATFINITE.E4M3.F32.PACK_AB_MERGE_C R23, RZ, R22, RZ ;  /* 0x00000016ff17723e */ /* 0x001fca00048070ff */
[----:B------:R0:W-:Y:S01]  /*9b90*/  @!P2 STG.E.U8 desc[UR16][R28.64+0x19], R23 ;  /* 0x000019171c00a986 */ /* 0x0001e2000c101110 */
[----:B------:R-:W-:Y:S05]  /*9ba0*/  @P3 BRA `(.L_x_197) ;  /* 0x0000000000043947 */ /* 0x000fea0003800000 */
[----:B------:R0:W5:Y:S02]  /*9bb0*/  LDG.E.U8 R21, desc[UR16][R26.64+0x18] ;  /* 0x000018101a157981 */ /* 0x000164000c1e1100 */
.L_x_197:
[----:B------:R-:W-:Y:S05]  /*9bc0*/  BSYNC B1 ;  /* 0x0000000000017941 */ /* 0x000fea0003800000 */
.L_x_196:
        /* <DEDUP_REMOVED lines=12> */
.L_x_199:
[----:B------:R-:W-:Y:S05]  /*9c90*/  BSYNC B1 ;  /* 0x0000000000017941 */ /* 0x000fea0003800000 */
.L_x_198:
        /* <DEDUP_REMOVED lines=12> */
.L_x_201:
[----:B------:R-:W-:Y:S05]  /*9d60*/  BSYNC B1 ;  /* 0x0000000000017941 */ /* 0x000fea0003800000 */
.L_x_200:
        /* <DEDUP_REMOVED lines=12> */
.L_x_203:
[----:B------:R-:W-:Y:S05]  /*9e30*/  BSYNC B1 ;  /* 0x0000000000017941 */ /* 0x000fea0003800000 */
.L_x_202:
        /* <DEDUP_REMOVED lines=12> */
.L_x_205:
[----:B------:R-:W-:Y:S05]  /*9f00*/  BSYNC B1 ;  /* 0x0000000000017941 */ /* 0x000fea0003800000 */
.L_x_204:
        /* <DEDUP_REMOVED lines=12> */
.L_x_207:
[----:B------:R-:W-:Y:S05]  /*9fd0*/  BSYNC B1 ;  /* 0x0000000000017941 */ /* 0x000fea0003800000 */
.L_x_206:
        /* <DEDUP_REMOVED lines=12> */
.L_x_209:
[----:B------:R-:W-:Y:S05]  /*a0a0*/  BSYNC B1 ;  /* 0x0000000000017941 */ /* 0x000fea0003800000 */
.L_x_208:
        /* <DEDUP_REMOVED lines=12> */
.L_x_211:
[----:B------:R-:W-:Y:S05]  /*a170*/  BSYNC B1 ;  /* 0x0000000000017941 */ /* 0x000fea0003800000 */
.L_x_210:
        /* <DEDUP_REMOVED lines=12> */
.L_x_213:
[----:B------:R-:W-:Y:S05]  /*a240*/  BSYNC B1 ;  /* 0x0000000000017941 */ /* 0x000fea0003800000 */
.L_x_212:
        /* <DEDUP_REMOVED lines=12> */
.L_x_215:
[----:B------:R-:W-:Y:S05]  /*a310*/  BSYNC B1 ;  /* 0x0000000000017941 */ /* 0x000fea0003800000 */
.L_x_214:
        /* <DEDUP_REMOVED lines=12> */
.L_x_217:
[----:B------:R-:W-:Y:S05]  /*a3e0*/  BSYNC B1 ;  /* 0x0000000000017941 */ /* 0x000fea0003800000 */
.L_x_216:
        /* <DEDUP_REMOVED lines=12> */
.L_x_219:
[----:B------:R-:W-:Y:S05]  /*a4b0*/  BSYNC B1 ;  /* 0x0000000000017941 */ /* 0x000fea0003800000 */
.L_x_218:
        /* <DEDUP_REMOVED lines=12> */
.L_x_221:
[----:B------:R-:W-:Y:S05]  /*a580*/  BSYNC B1 ;  /* 0x0000000000017941 */ /* 0x000fea0003800000 */
.L_x_220:
        /* <DEDUP_REMOVED lines=12> */
.L_x_223:
[----:B------:R-:W-:Y:S05]  /*a650*/  BSYNC B1 ;  /* 0x0000000000017941 */ /* 0x000fea0003800000 */
.L_x_222:
        /* <DEDUP_REMOVED lines=12> */
.L_x_225:
[----:B------:R-:W-:Y:S05]  /*a720*/  BSYNC B1 ;  /* 0x0000000000017941 */ /* 0x000fea0003800000 */
.L_x_224:
        /* <DEDUP_REMOVED lines=12> */
.L_x_227:
[----:B------:R-:W-:Y:S05]  /*a7f0*/  BSYNC B1 ;  /* 0x0000000000017941 */ /* 0x000fea0003800000 */
.L_x_226:
        /* <DEDUP_REMOVED lines=12> */
.L_x_229:
[----:B------:R-:W-:Y:S05]  /*a8c0*/  BSYNC B1 ;  /* 0x0000000000017941 */ /* 0x000fea0003800000 */
.L_x_228:
        /* <DEDUP_REMOVED lines=12> */
.L_x_231:
[----:B------:R-:W-:Y:S05]  /*a990*/  BSYNC B1 ;  /* 0x0000000000017941 */ /* 0x000fea0003800000 */
.L_x_230:
        /* <DEDUP_REMOVED lines=12> */
.L_x_233:
[----:B------:R-:W-:Y:S05]  /*aa60*/  BSYNC B1 ;  /* 0x0000000000017941 */ /* 0x000fea0003800000 */
.L_x_232:
        /* <DEDUP_REMOVED lines=12> */
.L_x_235:
[----:B------:R-:W-:Y:S05]  /*ab30*/  BSYNC B1 ;  /* 0x0000000000017941 */ /* 0x000fea0003800000 */
.L_x_234:
[----:B-----5:R-:W-:Y:S01]  /*ab40*/  LOP3.LUT R2, R2, 0xff, RZ, 0xc0, !PT ;  /* 0x000000ff02027812 */ /* 0x020fe200078ec0ff */
[----:B------:R-:W-:Y:S01]  /*ab50*/  BSSY B1, `(.L_x_236) ;  /* 0x000000b000017945 */ /* 0x000fe20003800000 */
[----:B------:R-:W-:Y:S02]  /*ab60*/  ISETP.LT.OR P3, PT, R41, 0x41, !P1 ;  /* 0x000000412900780c */ /* 0x000fe40004f61670 */
[----:B------:R-:W-:-:S05]  /*ab70*/  F2FP.F16.E4M3.UNPACK_B R2, R2 ;  /* 0x00000002ff02723e */ /* 0x000fca00020006ff */
[----:B------:R-:W-:-:S05]  /*ab80*/  HADD2.F32 R2, -RZ, R2.H0_H0 ;  /* 0x20000002ff027230 */ /* 0x000fca0000004100 */
[----:B0-----:R-:W-:-:S04]  /*ab90*/  FMUL R3, R2, UR21 ;  /* 0x0000001502037c20 */ /* 0x001fc80008400000 */
[----:B------:R-:W-:Y:S01]  /*aba0*/  FFMA R3, R0, UR20, R3 ;  /* 0x0000001400037c23 */ /* 0x000fe20008000003 */
[----:B------:R-:W-:-:S04]  /*abb0*/  PRMT R0, RZ, 0x7610, R0 ;  /* 0x00007610ff007816 */ /* 0x000fc80000000000 */
[----:B------:R-:W-:-:S05]  /*abc0*/  F2FP.SATFINITE.E4M3.F32.PACK_AB_MERGE_C R3, RZ, R3, RZ ;  /* 0x00000003ff03723e */ /* 0x000fca00048070ff */
[----:B------:R0:W-:Y:S01]  /*abd0*/  @!P2 STG.E.U8 desc[UR16][R28.64+0x41], R3 ;  /* 0x000041031c00a986 */ /* 0x0001e2000c101110 */
[----:B------:R-:W-:Y:S05]  /*abe0*/  @P3 BRA `(.L_x_237) ;  /* 0x0000000000043947 */ /* 0x000fea0003800000 */
[----:B------:R0:W5:Y:S02]  /*abf0*/  LDG.E.U8 R0, desc[UR16][R26.64+0x40] ;  /* 0x000040101a007981 */ /* 0x000164000c1e1100 */
.L_x_237:
[----:B------:R-:W-:Y:S05]  /*ac00*/  BSYNC B1 ;  /* 0x0000000000017941 */ /* 0x000fea0003800000 */
.L_x_236:
[----:B------:R-:W2:Y:S01]  /*ac10*/  LDL.LU R2, [R1] ;  /* 0x0000000001027983 */ /* 0x000ea20000300800 */
[----:B-----5:R-:W-:Y:S01]  /*ac20*/  LOP3.LUT R0, R0, 0xff, RZ, 0xc0, !PT ;  /* 0x000000ff00007812 */ /* 0x020fe200078ec0ff */
[----:B------:R-:W-:Y:S01]  /*ac30*/  BSSY B1, `(.L_x_238) ;  /* 0x000000b000017945 */ /* 0x000fe20003800000 */
[----:B------:R-:W-:Y:S02]  /*ac40*/  ISETP.LT.OR P2, PT, R41, 0x42, !P1 ;  /* 0x000000422900780c */ /* 0x000fe40004f41670 */
[----:B------:R-:W-:-:S05]  /*ac50*/  F2FP.F16.E4M3.UNPACK_B R0, R0 ;  /* 0x00000000ff00723e */ /* 0x000fca00020006ff */
[----:B------:R-:W-:-:S05]  /*ac60*/  HADD2.F32 R0, -RZ, R0.H0_H0 ;  /* 0x20000000ff007230 */ /* 0x000fca0000004100 */
[----:B------:R-:W-:-:S04]  /*ac70*/  FMUL R0, R0, UR21 ;  /* 0x0000001500007c20 */ /* 0x000fc80008400000 */
[----:B--2---:R-:W-:-:S05]  /*ac80*/  FFMA R0, R2, UR20, R0 ;  /* 0x0000001402007c23 */ /* 0x004fca0008000000 */
[----:B0-----:R-:W-:Y:S02]  /*ac90*/  F2FP.SATFINITE.E4M3.F32.PACK_AB_MERGE_C R3, RZ, R0, RZ ;  /* 0x00000000ff03723e */ /* 0x001fe400048070ff */
[----:B------:R-:W-:-:S03]  /*aca0*/  PRMT R0, RZ, 0x7610, R0 ;  /* 0x00007610ff007816 */ /* 0x000fc60000000000 */
[----:B------:R0:W-:Y:S01]  /*acb0*/  @!P3 STG.E.U8 desc[UR16][R30.64+0x40], R3 ;  /* 0x000040031e00b986 */ /* 0x0001e2000c101110 */
[----:B------:R-:W-:Y:S05]  /*acc0*/  @P2 BRA `(.L_x_239) ;  /* 0x0000000000042947 */ /* 0x000fea0003800000 */
[----:B------:R2:W5:Y:S02]  /*acd0*/  LDG.E.U8 R0, desc[UR16][R26.64+0x41] ;  /* 0x000041101a007981 */ /* 0x000564000c1e1100 */
.L_x_239:
[----:B------:R-:W-:Y:S05]  /*ace0*/  BSYNC B1 ;  /* 0x0000000000017941 */ /* 0x000fea0003800000 */
.L_x_238:
[----:B------:R-:W3:Y:S01]  /*acf0*/  LDL.LU R2, [R1+0x4] ;  /* 0x0000040001027983 */ /* 0x000ee20000300800 */
[----:B-----5:R-:W-:Y:S01]  /*ad00*/  LOP3.LUT R0, R0, 0xff, RZ, 0xc0, !PT ;  /* 0x000000ff00007812 */ /* 0x020fe200078ec0ff */
[----:B------:R-:W-:Y:S01]  /*ad10*/  BSSY B1, `(.L_x_240) ;  /* 0x000000b000017945 */ /* 0x000fe20003800000 */
[----:B------:R-:W-:Y:S02]  /*ad20*/  ISETP.LT.OR P3, PT, R41, 0x49, !P0 ;  /* 0x000000492900780c */ /* 0x000fe40004761670 */
[----:B------:R-:W-:-:S05]  /*ad30*/  F2FP.F16.E4M3.UNPACK_B R0, R0 ;  /* 0x00000000ff00723e */ /* 0x000fca00020006ff */
[----:B------:R-:W-:-:S05]  /*ad40*/  HADD2.F32 R0, -RZ, R0.H0_H0 ;  /* 0x20000000ff007230 */ /* 0x000fca0000004100 */
[----:B------:R-:W-:-:S04]  /*ad50*/  FMUL R0, R0, UR21 ;  /* 0x0000001500007c20 */ /* 0x000fc80008400000 */
[----:B---3--:R-:W-:-:S05]  /*ad60*/  FFMA R0, R2, UR20, R0 ;  /* 0x0000001402007c23 */ /* 0x008fca0008000000 */
[----:B0-----:R-:W-:Y:S02]  /*ad70*/  F2FP.SATFINITE.E4M3.F32.PACK_AB_MERGE_C R3, RZ, R0, RZ ;  /* 0x00000000ff03723e */ /* 0x001fe400048070ff */
[----:B------:R-:W-:-:S03]  /*ad80*/  PRMT R0, RZ, 0x7610, R0 ;  /* 0x00007610ff007816 */ /* 0x000fc60000000000 */
[----:B------:R0:W-:Y:S01]  /*ad90*/  @!P2 STG.E.U8 desc[UR16][R30.64+0x41], R3 ;  /* 0x000041031e00a986 */ /* 0x0001e2000c101110 */
[----:B------:R-:W-:Y:S05]  /*ada0*/  @P3 BRA `(.L_x_241) ;  /* 0x0000000000043947 */ /* 0x000fea0003800000 */
[----:B------:R3:W5:Y:S02]  /*adb0*/  LDG.E.U8 R0, desc[UR16][R24.64+0x48] ;  /* 0x0000481018007981 */ /* 0x000764000c1e1100 */
.L_x_241:
[----:B------:R-:W-:Y:S05]  /*adc0*/  BSYNC B1 ;  /* 0x0000000000017941 */ /* 0x000fea0003800000 */
.L_x_240:
[----:B------:R-:W2:Y:S01]  /*add0*/  LDL.LU R2, [R1+0x8] ;  /* 0x0000080001027983 */ /* 0x000ea20000300800 */
        /* <DEDUP_REMOVED lines=12> */
.L_x_243:
[----:B------:R-:W-:Y:S05]  /*aea0*/  BSYNC B1 ;  /* 0x0000000000017941 */ /* 0x000fea0003800000 */
.L_x_242:
        /* <DEDUP_REMOVED lines=13> */
.L_x_245:
[----:B------:R-:W-:Y:S05]  /*af80*/  BSYNC B1 ;  /* 0x0000000000017941 */ /* 0x000fea0003800000 */
.L_x_244:
        /* <DEDUP_REMOVED lines=13> */
.L_x_247:
[----:B------:R-:W-:Y:S05]  /*b060*/  BSYNC B1 ;  /* 0x0000000000017941 */ /* 0x000fea0003800000 */
.L_x_246:
        /* <DEDUP_REMOVED lines=13> */
.L_x_249:
[----:B------:R-:W-:Y:S05]  /*b140*/  BSYNC B1 ;  /* 0x0000000000017941 */ /* 0x000fea0003800000 */
.L_x_248:
        /* <DEDUP_REMOVED lines=13> */
.L_x_251:
[----:B------:R-:W-:Y:S05]  /*b220*/  BSYNC B1 ;  /* 0x0000000000017941 */ /* 0x000fea0003800000 */
.L_x_250:
        /* <DEDUP_REMOVED lines=13> */
.L_x_253:
[----:B------:R-:W-:Y:S05]  /*b300*/  BSYNC B1 ;  /* 0x0000000000017941 */ /* 0x000fea0003800000 */
.L_x_252:
        /* <DEDUP_REMOVED lines=13> */
.L_x_255:
[----:B------:R-:W-:Y:S05]  /*b3e0*/  BSYNC B1 ;  /* 0x0000000000017941 */ /* 0x000fea0003800000 */
.L_x_254:
        /* <DEDUP_REMOVED lines=13> */
.L_x_257:
[----:B------:R-:W-:Y:S05]  /*b4c0*/  BSYNC B1 ;  /* 0x0000000000017941 */ /* 0x000fea0003800000 */
.L_x_256:
        /* <DEDUP_REMOVED lines=13> */
.L_x_259:
[----:B------:R-:W-:Y:S05]  /*b5a0*/  BSYNC B1 ;  /* 0x0000000000017941 */ /* 0x000fea0003800000 */
.L_x_258:
        /* <DEDUP_REMOVED lines=13> */
.L_x_261:
[----:B------:R-:W-:Y:S05]  /*b680*/  BSYNC B1 ;  /* 0x0000000000017941 */ /* 0x000fea0003800000 */
.L_x_260:
        /* <DEDUP_REMOVED lines=13> */
.L_x_263:
[----:B------:R-:W-:Y:S05]  /*b760*/  BSYNC B1 ;  /* 0x0000000000017941 */ /* 0x000fea0003800000 */
.L_x_262:
        /* <DEDUP_REMOVED lines=13> */
.L_x_265:
[----:B------:R-:W-:Y:S05]  /*b840*/  BSYNC B1 ;  /* 0x0000000000017941 */ /* 0x000fea0003800000 */
.L_x_264:
        /* <DEDUP_REMOVED lines=13> */
.L_x_267:
[----:B------:R-:W-:Y:S05]  /*b920*/  BSYNC B1 ;  /* 0x0000000000017941 */ /* 0x000fea0003800000 */
.L_x_266:
        /* <DEDUP_REMOVED lines=13> */
.L_x_269:
[----:B------:R-:W-:Y:S05]  /*ba00*/  BSYNC B1 ;  /* 0x0000000000017941 */ /* 0x000fea0003800000 */
.L_x_268:
        /* <DEDUP_REMOVED lines=13> */
.L_x_271:
[----:B------:R-:W-:Y:S05]  /*bae0*/  BSYNC B1 ;  /* 0x0000000000017941 */ /* 0x000fea0003800000 */
.L_x_270:
        /* <DEDUP_REMOVED lines=13> */
.L_x_273:
[----:B------:R-:W-:Y:S05]  /*bbc0*/  BSYNC B1 ;  /* 0x0000000000017941 */ /* 0x000fea0003800000 */
.L_x_272:
        /* <DEDUP_REMOVED lines=13> */
.L_x_275:
[----:B------:R-:W-:Y:S05]  /*bca0*/  BSYNC B1 ;  /* 0x0000000000017941 */ /* 0x000fea0003800000 */
.L_x_274:
        /* <DEDUP_REMOVED lines=13> */
.L_x_277:
[----:B------:R-:W-:Y:S05]  /*bd80*/  BSYNC B1 ;  /* 0x0000000000017941 */ /* 0x000fea0003800000 */
.L_x_276:
        /* <DEDUP_REMOVED lines=13> */
.L_x_279:
[----:B------:R-:W-:Y:S05]  /*be60*/  BSYNC B1 ;  /* 0x0000000000017941 */ /* 0x000fea0003800000 */
.L_x_278:
        /* <DEDUP_REMOVED lines=13> */
.L_x_281:
[----:B------:R-:W-:Y:S05]  /*bf40*/  BSYNC B1 ;  /* 0x0000000000017941 */ /* 0x000fea0003800000 */
.L_x_280:
        /* <DEDUP_REMOVED lines=13> */
.L_x_283:
[----:B------:R-:W-:Y:S05]  /*c020*/  BSYNC B1 ;  /* 0x0000000000017941 */ /* 0x000fea0003800000 */
.L_x_282:
        /* <DEDUP_REMOVED lines=13> */
.L_x_285:
[----:B------:R-:W-:Y:S05]  /*c100*/  BSYNC B1 ;  /* 0x0000000000017941 */ /* 0x000fea0003800000 */
.L_x_284:
        /* <DEDUP_REMOVED lines=13> */
.L_x_287:
[----:B------:R-:W-:Y:S05]  /*c1e0*/  BSYNC B1 ;  /* 0x0000000000017941 */ /* 0x000fea0003800000 */
.L_x_286:
        /* <DEDUP_REMOVED lines=13> */
.L_x_289:
[----:B------:R-:W-:Y:S05]  /*c2c0*/  BSYNC B1 ;  /* 0x0000000000017941 */ /* 0x000fea0003800000 */
.L_x_288:
        /* <DEDUP_REMOVED lines=13> */
.L_x_291:
[----:B------:R-:W-:Y:S05]  /*c3a0*/  BSYNC B1 ;  /* 0x0000000000017941 */ /* 0x000fea0003800000 */
.L_x_290:
        /* <DEDUP_REMOVED lines=13> */
.L_x_293:
[----:B------:R-:W-:Y:S05]  /*c480*/  BSYNC B1 ;  /* 0x0000000000017941 */ /* 0x000fea0003800000 */
.L_x_292:
        /* <DEDUP_REMOVED lines=13> */
.L_x_295:
[----:B------:R-:W-:Y:S05]  /*c560*/  BSYNC B1 ;  /* 0x0000000000017941 */ /* 0x000fea0003800000 */
.L_x_294:
[----:B------:R-:W-:Y:S05]  /*c570*/  @P1 BRA `(.L_x_296) ;  /* 0x0000002000ac1947 */ /* 0x000fea0003800000 */
[----:B------:R-:W2:Y:S01]  /*c580*/  LDL.LU R2, [R1+0x74] ;  /* 0x0000740001027983 */ /* 0x000ea20000300800 */
[----:B-----5:R-:W-:-:S04]  /*c590*/  LOP3.LUT R0, R0, 0xff, RZ, 0xc0, !PT ;  /* 0x000000ff00007812 */ /* 0x020fc800078ec0ff */
[----:B------:R-:W-:-:S05]  /*c5a0*/  F2FP.F16.E4M3.UNPACK_B R0, R0 ;  /* 0x00000000ff00723e */ /* 0x000fca00020006ff */
[----:B------:R-:W-:-:S05]  /*c5b0*/  HADD2.F32 R0, -RZ, R0.H0_H0 ;  /* 0x20000000ff007230 */ /* 0x000fca0000004100 */
[----:B------:R-:W-:-:S04]  /*c5c0*/  FMUL R0, R0, UR21 ;  /* 0x0000001500007c20 */ /* 0x000fc80008400000 */
[----:B--2---:R-:W-:-:S05]  /*c5d0*/  FFMA R0, R2, UR20, R0 ;  /* 0x0000001402007c23 */ /* 0x004fca0008000000 */
[----:B0-----:R-:W-:-:S05]  /*c5e0*/  F2FP.SATFINITE.E4M3.F32.PACK_AB_MERGE_C R3, RZ, R0, RZ ;  /* 0x00000000ff03723e */ /* 0x001fca00048070ff */
[----:B------:R0:W-:Y:S01]  /*c5f0*/  STG.E.U8 desc[UR16][R30.64+0x79], R3 ;  /* 0x000079031e007986 */ /* 0x0001e2000c101110 */
[----:B------:R-:W-:Y:S05]  /*c600*/  BRA `(.L_x_296) ;  /* 0x0000002000887947 */ /* 0x000fea0003800000 */
.L_x_39:
[C---:B------:R-:W-:Y:S01]  /*c610*/  ISETP.GE.AND P3, PT, R42.reuse, 0x1, PT ;  /* 0x000000012a00780c */ /* 0x040fe20003f66270 */
[----:B------:R-:W2:Y:S01]  /*c620*/  LDL.LU R227, [R1+0x10] ;  /* 0x0000100001e37983 */ /* 0x000ea20000300800 */
[----:B------:R-:W-:Y:S01]  /*c630*/  ISETP.GE.AND P2, PT, R42, 0x9, PT ;  /* 0x000000092a00780c */ /* 0x000fe20003f46270 */
[----:B------:R-:W-:Y:S01]  /*c640*/  FMUL R225, R225, UR20 ;  /* 0x00000014e1e17c20 */ /* 0x000fe20008400000 */
[C---:B------:R-:W-:Y:S01]  /*c650*/  ISETP.LT.OR P0, PT, R41.reuse, 0x1, !P3 ;  /* 0x000000012900780c */ /* 0x040fe20005f01670 */
[----:B------:R-:W-:Y:S01]  /*c660*/  FMUL R226, R226, UR20 ;  /* 0x00000014e2e27c20 */ /* 0x000fe20008400000 */
[----:B------:R-:W-:Y:S01]  /*c670*/  ISETP.LT.OR P1, PT, R41, 0x2, !P3 ;  /* 0x000000022900780c */ /* 0x000fe20005f21670 */
[----:B------:R-:W-:Y:S01]  /*c680*/  FMUL R223, R223, UR20 ;  /* 0x00000014dfdf7c20 */ /* 0x000fe20008400000 */
[----:B------:R-:W-:Y:S01]  /*c690*/  ISETP.LT.OR P6, PT, R41, 0x2, !P2 ;  /* 0x000000022900780c */ /* 0x000fe200057c1670 */
[----:B------:R-:W-:Y:S01]  /*c6a0*/  FMUL R224, R224, UR20 ;  /* 0x00000014e0e07c20 */ /* 0x000fe20008400000 */
[----:B------:R-:W-:-:S02]  /*c6b0*/  F2FP.SATFINITE.E4M3.F32.PACK_AB_MERGE_C R33, RZ, R226, RZ ;  /* 0x000000e2ff21723e */ /* 0x000fc400048070ff */
[----:B------:R-:W-:Y:S01]  /*c6c0*/  F2FP.SATFINITE.E4M3.F32.PACK_AB_MERGE_C R225, RZ, R225, RZ ;  /* 0x000000e1ffe1723e */ /* 0x000fe200048070ff */
[----:B------:R-:W-:Y:S01]  /*c6d0*/  FMUL R222, R222, UR20 ;  /* 0x00000014dede7c20 */ /* 0x000fe20008400000 */
[----:B------:R-:W-:Y:S01]  /*c6e0*/  ISETP.LT.OR P5, PT, R41, 0x1, !P2 ;  /* 0x000000012900780c */ /* 0x000fe200057a1670 */
[----:B------:R-:W-:Y:S01]  /*c6f0*/  FMUL R221, R221, UR20 ;  /* 0x00000014dddd7c20 */ /* 0x000fe20008400000 */
[----:B------:R-:W-:Y:S01]  /*c700*/  F2FP.SATFINITE.E4M3.F32.PACK_AB_MERGE_C R223, RZ, R223, RZ ;  /* 0x000000dfffdf723e */ /* 0x000fe200048070ff */
[----:B------:R0:W-:Y:S01]  /*c710*/  @!P0 STG.E.U8 desc[UR16][R24.64], R33 ;  /* 0x0000002118008986 */ /* 0x0001e2000c101110 */
[----:B------:R-:W-:-:S03]  /*c720*/  ISETP.LT.OR P0, PT, R41, 0x9, !P3 ;  /* 0x000000092900780c */ /* 0x000fc60005f01670 */
[----:B------:R-:W-:Y:S01]  /*c730*/  @!P1 STG.E.U8 desc[UR16][R24.64+0x1], R225 ;  /* 0x000001e118009986 */ /* 0x000fe2000c101110 */
[----:B------:R-:W-:-:S03]  /*c740*/  ISETP.LT.OR P1, PT, R41, 0xa, !P3 ;  /* 0x0000000a2900780c */ /* 0x000fc60005f21670 */
[----:B------:R-:W-:Y:S01]  /*c750*/  @!P6 STG.E.U8 desc[UR16][R26.64+0x1], R223 ;  /* 0x000001df1a00e986 */ /* 0x000fe2000c101110 */
[----:B------:R-:W-:Y:S01]  /*c760*/  ISETP.LT.OR P6, PT, R41, 0xa, !P2 ;  /* 0x0000000a2900780c */ /* 0x000fe200057c1670 */
[----:B------:R-:W-:Y:S01]  /*c770*/  FMUL R219, R219, UR20 ;  /* 0x00000014dbdb7c20 */ /* 0x000fe20008400000 */
[----:B------:R-:W-:Y:S01]  /*c780*/  F2FP.SATFINITE.E4M3.F32.PACK_AB_MERGE_C R35, RZ, R224, RZ ;  /* 0x000000e0ff23723e */ /* 0x000fe200048070ff */
[----:B------:R-:W-:Y:S01]  /*c790*/  FMUL R220, R220, UR20 ;  /* 0x00000014dcdc7c20 */ /* 0x000fe20008400000 */
[----:B0-----:R-:W-:Y:S01]  /*c7a0*/  F2FP.SATFINITE.E4M3.F32.PACK_AB_MERGE_C R33, RZ, R222, RZ ;  /* 0x000000deff21723e */ /* 0x001fe200048070ff */
[----:B------:R-:W-:Y:S01]  /*c7b0*/  FMUL R218, R218, UR20 ;  /* 0x00000014dada7c20 */ /* 0x000fe20008400000 */
[----:B------:R-:W-:Y:S01]  /*c7c0*/  F2FP.SATFINITE.E4M3.F32.PACK_AB_MERGE_C R221, RZ, R221, RZ ;  /* 0x000000ddffdd723e */ /* 0x000fe200048070ff */
[----:B------:R0:W-:Y:S01]  /*c7d0*/  @!P5 STG.E.U8 desc[UR16][R26.64], R35 ;  /* 0x000000231a00d986 */ /* 0x0001e2000c101110 */
[C---:B------:R-:W-:Y:S02]  /*c7e0*/  ISETP.LT.OR P5, PT, R41.reuse, 0x9, !P2 ;  /* 0x000000092900780c */ /* 0x040fe400057a1670 */
        /* <DEDUP_REMOVED lines=8> */
[----:B0-----:R-:W-:Y:S01]  /*c870*/  F2FP.SATFINITE.E4M3.F32.PACK_AB_MERGE_C R35, RZ, R220, RZ ;  /* 0x000000dcff23723e */ /* 0x001fe200048070ff */
[----:B------:R-:W-:Y:S01]  /*c880*/  FMUL R215, R215, UR20 ;  /* 0x00000014d7d77c20 */ /* 0x000fe20008400000 */
[----:B------:R-:W3:Y:S01]  /*c890*/  LDL.LU R226, [R1+0xc] ;  /* 0x00000c0001e27983 */ /* 0x000ee20000300800 */
[----:B-1----:R-:W-:Y:S02]  /*c8a0*/  F2FP.SATFINITE.E4M3.F32.PACK_AB_MERGE_C R33, RZ, R218, RZ ;  /* 0x000000daff21723e */ /* 0x002fe400048070ff */
[----:B------:R-:W-:Y:S01]  /*c8b0*/  F2FP.SATFINITE.E4M3.F32.PACK_AB_MERGE_C R217, RZ, R217, RZ ;  /* 0x000000d9ffd9723e */ /* 0x000fe200048070ff */
[----:B------:R0:W-:Y:S01]  /*c8c0*/  @!P5 STG.E.U8 desc[UR16][R26.64+0x8], R35 ;  /* 0x000008231a00d986 */ /* 0x0001e2000c101110 */
[----:B------:R-:W-:-:S02]  /*c8d0*/  ISETP.LT.OR P5, PT, R41, 0x11, !P2 ;  /* 0x000000112900780c */ /* 0x000fc400057a1670 */
[----:B------:R-:W-:Y:S01]  /*c8e0*/  F2FP.SATFINITE.E4M3.F32.PACK_AB_MERGE_C R215, RZ, R215, RZ ;  /* 0x000000d7ffd7723e */ /* 0x000fe200048070ff */
[----:B------:R-:W4:Y:S01]  /*c8f0*/  LDL.LU R224, [R1+0x8] ;  /* 0x0000080001e07983 */ /* 0x000f220000300800 */
[----:B------:R-:W-:-:S03]  /*c900*/  FMUL R216, R216, UR20 ;  /* 0x00000014d8d87c20 */ /* 0x000fc60008400000 */
[----:B------:R-:W3:Y:S04]  /*c910*/  LDL.LU R225, [R1+0x4] ;  /* 0x0000040001e17983 */ /* 0x000ee80000300800 */
[----:B------:R-:W4:Y:S01]  /*c920*/  LDL.LU R223, [R1] ;  /* 0x0000000001df7983 */ /* 0x000f220000300800 */
[----:B0-----:R-:W-:Y:S01]  /*c930*/  F2FP.SATFINITE.E4M3.F32.PACK_AB_MERGE_C R35, RZ, R216, RZ ;  /* 0x000000d8ff23723e */ /* 0x001fe200048070ff */
[----:B------:R-:W-:Y:S01]  /*c940*/  FMUL R214, R214, UR20 ;  /* 0x00000014d6d67c20 */ /* 0x000fe20008400000 */
[----:B------:R-:W-:Y:S01]  /*c950*/  FMUL R213, R213, UR20 ;  /* 0x00000014d5d57c20 */ /* 0x000fe20008400000 */
[----:B------:R0:W-:Y:S01]  /*c960*/  @!P0 STG.E.U8 desc[UR16][R24.64+0x10], R33 ;  /* 0x0000102118008986 */ /* 0x0001e2000c101110 */
[----:B------:R-:W-:Y:S01]  /*c970*/  ISETP.LT.OR P0, PT, R41, 0x19, !P3 ;  /* 0x000000192900780c */ /* 0x000fe20005f01670 */
[----:B------:R-:W-:Y:S01]  /*c980*/  FMUL R211, R211, UR20 ;  /* 0x00000014d3d37c20 */ /* 0x000fe20008400000 */
[----:B------:R-:W-:Y:S01]  /*c990*/  FMUL R212, R212, UR20 ;  /* 0x00000014d4d47c20 */ /* 0x000fe20008400000 */
[----:B------:R-:W-:Y:S01]  /*c9a0*/  @!P1 STG.E.U8 desc[UR16][R24.64+0x11], R217 ;  /* 0x000011d918009986 */ /* 0x000fe2000c101110 */
[C---:B------:R-:W-:Y:S01]  /*c9b0*/  ISETP.LT.OR P1, PT, R41.reuse, 0x1a, !P3 ;  /* 0x0000001a2900780c */ /* 0x040fe20005f21670 */
[----:B------:R-:W-:Y:S01]  /*c9c0*/  FMUL R210, R210, UR20 ;  /* 0x00000014d2d27c20 */ /* 0x000fe20008400000 */
[----:B------:R-:W-:Y:S01]  /*c9d0*/  F2FP.SATFINITE.E4M3.F32.PACK_AB_MERGE_C R213, RZ, R213, RZ ;  /* 0x000000d5ffd5723e */ /* 0x000fe200048070ff */
[----:B------:R-:W-:Y:S01]  /*c9e0*/  @!P6 STG.E.U8 desc[UR16][R26.64+0x11], R215 ;  /* 0x000011d71a00e986 */ /* 0x000fe2000c101110 */
[----:B------:R-:W-:Y:S01]  /*c9f0*/  ISETP.LT.OR P6, PT, R41, 0x1a, !P2 ;  /* 0x0000001a2900780c */ /* 0x000fe200057c1670 */
[----:B------:R-:W-:Y:S01]  /*ca00*/  FMUL R209, R209, UR20 ;  /* 0x00000014d1d17c20 */ /* 0x000fe20008400000 */
[----:B------:R-:W-:Y:S01]  /*ca10*/  F2FP.SATFINITE.E4M3.F32.PACK_AB_MERGE_C R211, RZ, R211, RZ ;  /* 0x000000d3ffd3723e */ /* 0x000fe200048070ff */
[----:B------:R1:W-:Y:S01]  /*ca20*/  @!P5 STG.E.U8 desc[UR16][R26.64+0x10], R35 ;  /* 0x000010231a00d986 */ /* 0x0003e2000c101110 */
[----:B0-----:R-:W-:Y:S01]  /*ca30*/  F2FP.SATFINITE.E4M3.F32.PACK_AB_MERGE_C R33, RZ, R214, RZ ;  /* 0x000000d6ff21723e */ /* 0x001fe200048070ff */
[----:B------:R-:W-:Y:S01]  /*ca40*/  FMUL R207, R207, UR20 ;  /* 0x00000014cfcf7c20 */ /* 0x000fe20008400000 */
[C---:B------:R-:W-:Y:S01]  /*ca50*/  ISETP.LT.OR P5, PT, R41.reuse, 0x19, !P2 ;  /* 0x000000192900780c */ /* 0x040fe200057a1670 */
[----:B------:R-:W-:Y:S01]  /*ca60*/  FMUL R208, R208, UR20 ;  /* 0x00000014d0d07c20 */ /* 0x000fe20008400000 */
[----:B------:R-:W-:Y:S01]  /*ca70*/  F2FP.SATFINITE.E4M3.F32.PACK_AB_MERGE_C R209, RZ, R209, RZ ;  /* 0x000000d1ffd1723e */ /* 0x000fe200048070ff */
[----:B------:R0:W-:Y:S01]  /*ca80*/  @!P0 STG.E.U8 desc[UR16][R24.64+0x18], R33 ;  /* 0x0000182118008986 */ /* 0x0001e2000c101110 */
[C---:B------:R-:W-:Y:S01]  /*ca90*/  ISETP.LT.OR P0, PT, R41.reuse, 0x21, !P3 ;  /* 0x000000212900780c */ /* 0x040fe20005f01670 */
[----:B------:R-:W-:Y:S01]  /*caa0*/  FMUL R206, R206, UR20 ;  /* 0x00000014cece7c20 */ /* 0x000fe20008400000 */
[----:B------:R-:W-:Y:S01]  /*cab0*/  F2FP.SATFINITE.E4M3.F32.PACK_AB_MERGE_C R207, RZ, R207, RZ ;  /* 0x000000cfffcf723e */ /* 0x000fe200048070ff */
[----:B------:R-:W-:Y:S01]  /*cac0*/  @!P1 STG.E.U8 desc[UR16][R24.64+0x19], R213 ;  /* 0x000019d518009986 */ /* 0x000fe2000c101110 */
[----:B------:R-:W-:Y:S01]  /*cad0*/  ISETP.LT.OR P1, PT, R41, 0x22, !P3 ;  /* 0x000000222900780c */ /* 0x000fe20005f21670 */
[----:B------:R-:W-:Y:S01]  /*cae0*/  FMUL R205, R205, UR20 ;  /* 0x00000014cdcd7c20 */ /* 0x000fe20008400000 */
[----:B-1----:R-:W-:Y:S01]  /*caf0*/  F2FP.SATFINITE.E4M3.F32.PACK_AB_MERGE_C R35, RZ, R212, RZ ;  /* 0x000000d4ff23723e */ /* 0x002fe200048070ff */
        /* <DEDUP_REMOVED lines=11> */
[----:B------:R-:W-:Y:S01]  /*cbb0*/  ISETP.LT.OR P0, PT, R41, 0x29, !P3 ;  /* 0x000000292900780c */ /* 0x000fe20005f01670 */
[----:B------:R-:W-:Y:S01]  /*cbc0*/  FMUL R201, R201, UR20 ;  /* 0x00000014c9c97c20 */ /* 0x000fe20008400000 */
[----:B------:R-:W-:Y:S01]  /*cbd0*/  FMUL R199, R199, UR20 ;  /* 0x00000014c7c77c20 */ /* 0x000fe20008400000 */
[----:B------:R-:W-:Y:S01]  /*cbe0*/  @!P1 STG.E.U8 desc[UR16][R24.64+0x21], R209 ;  /* 0x000021d118009986 */ /* 0x000fe2000c101110 */
[C---:B------:R-:W-:Y:S01]  /*cbf0*/  ISETP.LT.OR P1, PT, R41.reuse, 0x2a, !P3 ;  /* 0x0000002a2900780c */ /* 0x040fe20005f21670 */
        /* <DEDUP_REMOVED lines=9> */
[----:B------:R-:W-:Y:S01]  /*cc90*/  ISETP.LT.OR P5, PT, R41, 0x29, !P2 ;  /* 0x000000292900780c */ /* 0x000fe200057a1670 */
[----:B------:R-:W-:Y:S01]  /*cca0*/  FMUL R195, R195, UR20 ;  /* 0x00000014c3c37c20 */ /* 0x000fe20008400000 */
[----:B------:R-:W-:Y:S01]  /*ccb0*/  F2FP.SATFINITE.E4M3.F32.PACK_AB_MERGE_C R199, RZ, R199, RZ ;  /* 0x000000c7ffc7723e */ /* 0x000fe200048070ff */
[----:B------:R0:W-:Y:S01]  /*ccc0*/  @!P0 STG.E.U8 desc[UR16][R24.64+0x28], R33 ;  /* 0x0000282118008986 */ /* 0x0001e2000c101110 */
[C---:B------:R-:W-:Y:S01]  /*ccd0*/  ISETP.LT.OR P0, PT, R41.reuse, 0x31, !P3 ;  /* 0x000000312900780c */ /* 0x040fe20005f01670 */
[----:B------:R-:W-:Y:S01]  /*cce0*/  FMUL R196, R196, UR20 ;  /* 0x00000014c4c47c20 */ /* 0x000fe20008400000 */
[----:B------:R-:W-:Y:S01]  /*ccf0*/  F2FP.SATFINITE.E4M3.F32.PACK_AB_MERGE_C R197, RZ, R197, RZ ;  /* 0x000000c5ffc5723e */ /* 0x000fe200048070ff */
        /* <DEDUP_REMOVED lines=59> */
[C---:B------:R-:W-:Y:S01]  /*d0b0*/  ISETP.LT.OR P6, PT, R41.reuse, 0x4a, !P2 ;  /* 0x0000004a2900780c */ /* 0x040fe200057c1670 */
        /* <DEDUP_REMOVED lines=57> */
[----:B------:R-:W-:Y:S01]  /*d450*/  ISETP.LT.OR P5, PT, R41, 0x61, !P3 ;  /* 0x000000612900780c */ /* 0x000fe20005fa1670 */
[----:B------:R-:W-:Y:S01]  /*d460*/  FMUL R161, R161, UR20 ;  /* 0x00000014a1a17c20 */ /* 0x000fe20008400000 */
[----:B0-----:R-:W-:Y:S01]  /*d470*/  F2FP.SATFINITE.E4M3.F32.PACK_AB_MERGE_C R33, RZ, R178, RZ ;  /* 0x000000b2ff21723e */ /* 0x001fe200048070ff */
[----:B------:R-:W-:Y:S01]  /*d480*/  FMUL R160, R160, UR20 ;  /* 0x00000014a0a07c20 */ /* 0x000fe20008400000 */
[----:B------:R-:W-:Y:S01]  /*d490*/  FMUL R159, R159, UR20 ;  /* 0x000000149f9f7c20 */ /* 0x000fe20008400000 */
[----:B------:R-:W-:Y:S01]  /*d4a0*/  FMUL R157, R157, UR20 ;  /* 0x000000149d9d7c20 */ /* 0x000fe20008400000 */
[----:B------:R-:W-:Y:S01]  /*d4b0*/  F2FP.SATFINITE.E4M3.F32.PACK_AB_MERGE_C R161, RZ, R161, RZ ;  /* 0x000000a1ffa1723e */ /* 0x000fe200048070ff */
[----:B------:R-:W-:Y:S01]  /*d4c0*/  FMUL R158, R158, UR20 ;  /* 0x000000149e9e7c20 */ /* 0x000fe20008400000 */
[----:B------:R-:W-:Y:S01]  /*d4d0*/  FMUL R156, R156, UR20 ;  /* 0x000000149c9c7c20 */ /* 0x000fe20008400000 */
[----:B------:R-:W-:Y:S01]  /*d4e0*/  @!P6 STG.E.U8 desc[UR16][R24.64+0x61], R177 ;  /* 0x000061b11800e986 */ /* 0x000fe2000c101110 */
[----:B------:R-:W-:Y:S01]  /*d4f0*/  ISETP.LT.OR P6, PT, R41, 0x69, !P3 ;  /* 0x000000692900780c */ /* 0x000fe20005fc1670 */
[----:B------:R-:W-:Y:S01]  /*d500*/  FMUL R155, R155, UR20 ;  /* 0x000000149b9b7c20 */ /* 0x000fe20008400000 */
[----:B-1----:R-:W-:Y:S01]  /*d510*/  F2FP.SATFINITE.E4M3.F32.PACK_AB_MERGE_C R35, RZ, R176, RZ ;  /* 0x000000b0ff23723e */ /* 0x002fe200048070ff */
[----:B------:R0:W-:Y:S01]  /*d520*/  @!P5 STG.E.U8 desc[UR16][R24.64+0x60], R33 ;  /* 0x000060211800d986 */ /* 0x0001e2000c101110 */
        /* <DEDUP_REMOVED lines=16> */
[----:B-1----:R-:W-:Y:S01]  /*d630*/  F2FP.SATFINITE.E4M3.F32.PACK_AB_MERGE_C R35, RZ, R170, RZ ;  /* 0x000000aaff23723e */ /* 0x002fe200048070ff */
[----:B------:R-:W-:Y:S01]  /*d640*/  @!P0 STG.E.U8 desc[UR16][R24.64+0x69], R173 ;  /* 0x000069ad18008986 */ /* 0x000fe2000c101110 */
        /* <DEDUP_REMOVED lines=12> */
[----:B------:R-:W-:Y:S01]  /*d710*/  ISETP.LT.OR P6, PT, R41, 0x79, !P3 ;  /* 0x000000792900780c */ /* 0x000fe20005fc1670 */
[----:B------:R-:W-:Y:S01]  /*d720*/  FMUL R17, R17, UR20 ;  /* 0x0000001411117c20 */ /* 0x000fe20008400000 */
[----:B------:R-:W-:Y:S01]  /*d730*/  ISETP.LT.OR P3, PT, R41, 0x7a, !P3 ;  /* 0x0000007a2900780c */ /* 0x000fe20005f61670 */
[----:B------:R-:W-:Y:S01]  /*d740*/  @!P0 STG.E.U8 desc[UR16][R24.64+0x71], R169 ;  /* 0x000071a918008986 */ /* 0x000fe2000c101110 */
[----:B0-----:R-:W-:Y:S01]  /*d750*/  F2FP.SATFINITE.E4M3.F32.PACK_AB_MERGE_C R33, RZ, R168, RZ ;  /* 0x000000a8ff21723e */ /* 0x001fe200048070ff */
[----:B------:R-:W-:Y:S01]  /*d760*/  FMUL R18, R18, UR20 ;  /* 0x0000001412127c20 */ /* 0x000fe20008400000 */
[----:B------:R-:W-:Y:S01]  /*d770*/  ISETP.GE.AND P0, PT, R42, 0x89, PT ;  /* 0x000000892a00780c */ /* 0x000fe20003f06270 */
[----:B------:R-:W-:Y:S01]  /*d780*/  FMUL R16, R16, UR20 ;  /* 0x0000001410107c20 */ /* 0x000fe20008400000 */
[----:B------:R-:W-:Y:S01]  /*d790*/  F2FP.SATFINITE.E4M3.F32.PACK_AB_MERGE_C R21, RZ, R21, RZ ;  /* 0x00000015ff15723e */ /* 0x000fe200048070ff */
[----:B------:R0:W-:Y:S01]  /*d7a0*/  @!P1 STG.E.U8 desc[UR16][R26.64+0x70], R33 ;  /* 0x000070211a009986 */ /* 0x0001e2000c101110 */
[----:B------:R-:W-:Y:S01]  /*d7b0*/  ISETP.GE.AND P1, PT, R42, 0x81, PT ;  /* 0x000000812a00780c */ /* 0x000fe20003f26270 */
[----:B------:R-:W-:Y:S01]  /*d7c0*/  FMUL R15, R15, UR20 ;  /* 0x000000140f0f7c20 */ /* 0x000fe20008400000 */
[----:B-1----:R-:W-:Y:S01]  /*d7d0*/  F2FP.SATFINITE.E4M3.F32.PACK_AB_MERGE_C R35, RZ, R166, RZ ;  /* 0x000000a6ff23723e */ /* 0x002fe200048070ff */
[----:B------:R-:W-:Y:S01]  /*d7e0*/  @!P5 STG.E.U8 desc[UR16][R26.64+0x71], R167 ;  /* 0x000071a71a00d986 */ /* 0x000fe2000c101110 */
[----:B------:R-:W-:Y:S01]  /*d7f0*/  ISETP.LT.OR P5, PT, R41, 0x79, !P2 ;  /* 0x000000792900780c */ /* 0x000fe200057a1670 */
[----:B------:R-:W-:Y:S01]  /*d800*/  FMUL R13, R13, UR20 ;  /* 0x000000140d0d7c20 */ /* 0x000fe20008400000 */
[C---:B------:R-:W-:Y:S01]  /*d810*/  ISETP.LT.OR P2, PT, R41.reuse, 0x7a, !P2 ;  /* 0x0000007a2900780c */ /* 0x040fe20005741670 */
        /* <DEDUP_REMOVED lines=9> */
[----:B------:R-:W-:Y:S01]  /*d8b0*/  F2FP.SATFINITE.E4M3.F32.PACK_AB_MERGE_C R17, RZ, R17, RZ ;  /* 0x00000011ff11723e */ /* 0x000fe200048070ff */
[----:B------:R-:W-:Y:S01]  /*d8c0*/  @!P5 STG.E.U8 desc[UR16][R26.64+0x78], R37 ;  /* 0x000078251a00d986 */ /* 0x000fe2000c101110 */
[----:B------:R-:W-:Y:S01]  /*d8d0*/  ISETP.LT.OR P5, PT, R41, 0x1, !P0 ;  /* 0x000000012900780c */ /* 0x000fe200047a1670 */
[----:B------:R-:W-:Y:S01]  /*d8e0*/  FMUL R9, R9, UR20 ;  /* 0x0000001409097c20 */ /* 0x000fe20008400000 */
[----:B------:R-:W-:Y:S01]  /*d8f0*/  F2FP.SATFINITE.E4M3.F32.PACK_AB_MERGE_C R15, RZ, R15, RZ ;  /* 0x0000000fff0f723e */ /* 0x000fe200048070ff */
[----:B------:R0:W-:Y:S01]  /*d900*/  @!P2 STG.E.U8 desc[UR16][R26.64+0x79], R163 ;  /* 0x000079a31a00a986 */ /* 0x0001e2000c101110 */
[C---:B------:R-:W-:Y:S01]  /*d910*/  ISETP.LT.OR P2, PT, R41.reuse, 0xa, !P1 ;  /* 0x0000000a2900780c */ /* 0x040fe20004f41670 */
        /* <DEDUP_REMOVED lines=9> */
[----:B------:R-:W-:Y:S01]  /*d9b0*/  F2FP.SATFINITE.E4M3.F32.PACK_AB_MERGE_C R11, RZ, R11, RZ ;  /* 0x0000000bff0b723e */ /* 0x000fe200048070ff */
[----:B------:R2:W-:Y:S01]  /*d9c0*/  @!P5 STG.E.U8 desc[UR16][R30.64], R33 ;  /* 0x000000211e00d986 */ /* 0x0005e2000c101110 */
[----:B------:R-:W-:Y:S01]  /*d9d0*/  ISETP.LT.OR P5, PT, R41, 0x9, !P0 ;  /* 0x000000092900780c */ /* 0x000fe200047a1670 */
[----:B------:R-:W-:Y:S01]  /*d9e0*/  FMUL R5, R5, UR20 ;  /* 0x0000001405057c20 */ /* 0x000fe20008400000 */
[----:B0-----:R-:W-:Y:S01]  /*d9f0*/  F2FP.SATFINITE.E4M3.F32.PACK_AB_MERGE_C R27, RZ, R156, RZ ;  /* 0x0000009cff1b723e */ /* 0x001fe200048070ff */
[----:B-----5:R-:W-:Y:S01]  /*da00*/  FMUL R0, R0, UR20 ;  /* 0x0000001400007c20 */ /* 0x020fe20008400000 */
[----:B------:R-:W-:Y:S01]  /*da10*/  F2FP.SATFINITE.E4M3.F32.PACK_AB_MERGE_C R9, RZ, R9, RZ ;  /* 0x00000009ff09723e */ /* 0x000fe200048070ff */
[----:B------:R-:W-:Y:S01]  /*da20*/  FMUL R6, R6, UR20 ;  /* 0x0000001406067c20 */ /* 0x000fe20008400000 */
[----:B------:R-:W-:Y:S01]  /*da30*/  F2FP.SATFINITE.E4M3.F32.PACK_AB_MERGE_C R7, RZ, R7, RZ ;  /* 0x00000007ff07723e */ /* 0x000fe200048070ff */
[----:B------:R-:W3:Y:S01]  /*da40*/  LDL.LU R221, [R1+0x14] ;  /* 0x0000140001dd7983 */ /* 0x000ee20000300800 */
[----:B-1----:R-:W-:Y:S01]  /*da50*/  F2FP.SATFINITE.E4M3.F32.PACK_AB_MERGE_C R25, RZ, R158, RZ ;  /* 0x0000009eff19723e */ /* 0x002fe200048070ff */
[----:B------:R-:W-:Y:S01]  /*da60*/  FMUL R2, R2, UR20 ;  /* 0x0000001402027c20 */ /* 0x000fe20008400000 */
[----:B------:R-:W-:Y:S01]  /*da70*/  F2FP.SATFINITE.E4M3.F32.PACK_AB_MERGE_C R5, RZ, R5, RZ ;  /* 0x00000005ff05723e */ /* 0x000fe200048070ff */
[----:B------:R-:W-:Y:S01]  /*da80*/  @!P6 STG.E.U8 desc[UR16][R30.64+0x1], R159 ;  /* 0x0000019f1e00e986 */ /* 0x000fe2000c101110 */
[----:B------:R-:W-:Y:S01]  /*da90*/  ISETP.LT.OR P6, PT, R41, 0xa, !P0 ;  /* 0x0000000a2900780c */ /* 0x000fe200047c1670 */
[----:B------:R-:W-:Y:S01]  /*daa0*/  FMUL R3, R3, UR20 ;  /* 0x0000001403037c20 */ /* 0x000fe20008400000 */
[----:B--2---:R-:W-:Y:S01]  /*dab0*/  F2FP.SATFINITE.E4M3.F32.PACK_AB_MERGE_C R33, RZ, R152, RZ ;  /* 0x00000098ff21723e */ /* 0x004fe200048070ff */
[----:B------:R-:W-:Y:S01]  /*dac0*/  @!P2 STG.E.U8 desc[UR16][R28.64+0x9], R157 ;  /* 0x0000099d1c00a986 */ /* 0x000fe2000c101110 */
[----:B------:R-:W-:Y:S01]  /*dad0*/  ISETP.LT.OR P2, PT, R41, 0x12, !P1 ;  /* 0x000000122900780c */ /* 0x000fe20004f41670 */
[----:B------:R-:W-:-:S02]  /*dae0*/  FMUL R4, R4, UR20 ;  /* 0x0000001404047c20 */ /* 0x000fc40008400000 */
[----:B------:R0:W-:Y:S01]  /*daf0*/  @!P3 STG.E.U8 desc[UR16][R28.64+0x8], R25 ;  /* 0x000008191c00b986 */ /* 0x0001e2000c101110 */
[----:B------:R-:W-:-:S03]  /*db00*/  ISETP.LT.OR P3, PT, R41, 0x11, !P1 ;  /* 0x000000112900780c */ /* 0x000fc60004f61670 */
[----:B------:R1:W-:Y:S01]  /*db10*/  @!P5 STG.E.U8 desc[UR16][R30.64+0x8], R27 ;  /* 0x0000081b1e00d986 */ /* 0x0003e2000c101110 */
[----:B------:R-:W-:-:S03]  /*db20*/  ISETP.LT.OR P5, PT, R41, 0x11, !P0 ;  /* 0x000000112900780c */ /* 0x000fc600047a1670 */
[----:B------:R-:W-:Y:S01]  /*db30*/  @!P6 STG.E.U8 desc[UR16][R30.64+0x9], R155 ;  /* 0x0000099b1e00e986 */ /* 0x000fe2000c101110 */
[----:B------:R-:W-:-:S03]  /*db40*/  ISETP.LT.OR P6, PT, R41, 0x12, !P0 ;  /* 0x000000122900780c */ /* 0x000fc600047c1670 */
[----:B------:R-:W-:Y:S01]  /*db50*/  @!P2 STG.E.U8 desc[UR16][R28.64+0x11], R153 ;  /* 0x000011991c00a986 */ /* 0x000fe2000c101110 */
[----:B------:R-:W-:Y:S02]  /*db60*/  ISETP.LT.OR P2, PT, R41, 0x1a, !P1 ;  /* 0x0000001a2900780c */ /* 0x000fe40004f41670 */
[----:B0-----:R-:W-:Y:S01]  /*db70*/  F2FP.SATFINITE.E4M3.F32.PACK_AB_MERGE_C R25, RZ, R154, RZ ;  /* 0x0000009aff19723e */ /* 0x001fe200048070ff */
[----:B------:R-:W2:Y:S01]  /*db80*/  LDL.LU R220, [R1+0x18] ;  /* 0x0000180001dc7983 */ /* 0x000ea20000300800 */
[----:B-1----:R-:W-:-:S03]  /*db90*/  F2FP.SATFINITE.E4M3.F32.PACK_AB_MERGE_C R27, RZ, R20, RZ ;  /* 0x00000014ff1b723e */ /* 0x002fc600048070ff */
[----:B------:R0:W-:Y:S01]  /*dba0*/  @!P3 STG.E.U8 desc[UR16][R28.64+0x10], R25 ;  /* 0x000010191c00b986 */ /* 0x0001e2000c101110 */
[----:B------:R-:W-:-:S03]  /*dbb0*/  ISETP.LT.OR P3, PT, R41, 0x19, !P1 ;  /* 0x000000192900780c */ /* 0x000fc60004f61670 */
[----:B------:R-:W-:Y:S01]  /*dbc0*/  @!P5 STG.E.U8 desc[UR16][R30.64+0x10], R33 ;  /* 0x000010211e00d986 */ /* 0x000fe2000c101110 */
[----:B------:R-:W-:-:S03]  /*dbd0*/  ISETP.LT.OR P5, PT, R41, 0x19, !P0 ;  /* 0x000000192900780c */ /* 0x000fc600047a1670 */
[----:B------:R1:W-:Y:S01]  /*dbe0*/  @!P6 STG.E.U8 desc[UR16][R30.64+0x11], R23 ;  /* 0x000011171e00e986 */ /* 0x0003e2000c101110 */
[----:B------:R-:W-:-:S03]  /*dbf0*/  ISETP.LT.OR P6, PT, R41, 0x1a, !P0 ;  /* 0x0000001a2900780c */ /* 0x000fc600047c1670 */
[----:B------:R4:W-:Y:S01]  /*dc00*/  @!P2 STG.E.U8 desc[UR16][R28.64+0x19], R21 ;  /* 0x000019151c00a986 */ /* 0x0009e2000c101110 */
[C---:B------:R-:W-:Y:S02]  /*dc10*/  ISETP.LT.OR P2, PT, R41.reuse, 0x22, !P1 ;  /* 0x000000222900780c */ /* 0x040fe40004f41670 */
[----:B0-----:R-:W-:Y:S01]  /*dc20*/  F2FP.SATFINITE.E4M3.F32.PACK_AB_MERGE_C R25, RZ, R22, RZ ;  /* 0x00000016ff19723e */ /* 0x001fe200048070ff */
[----:B------:R-:W2:Y:S04]  /*dc30*/  LDL.LU R222, [R1+0x1c] ;  /* 0x00001c0001de7983 */ /* 0x000ea80000300800 */
[----:B------:R-:W-:Y:S01]  /*dc40*/  @!P3 STG.E.U8 desc[UR16][R28.64+0x18], R25 ;  /* 0x000018191c00b986 */ /* 0x000fe2000c101110 */
[C---:B------:R-:W-:Y:S02]  /*dc50*/  ISETP.LT.OR P3, PT, R41.reuse, 0x21, !P1 ;  /* 0x000000212900780c */ /* 0x040fe40004f61670 */
[----:B-1----:R-:W-:Y:S01]  /*dc60*/  F2FP.SATFINITE.E4M3.F32.PACK_AB_MERGE_C R23, RZ, R18, RZ ;  /* 0x00000012ff17723e */ /* 0x002fe200048070ff */
[----:B------:R-:W-:Y:S01]  /*dc70*/  @!P5 STG.E.U8 desc[UR16][R30.64+0x18], R27 ;  /* 0x0000181b1e00d986 */ /* 0x000fe2000c101110 */
[----:B------:R-:W-:-:S02]  /*dc80*/  ISETP.LT.OR P5, PT, R41, 0x21, !P0 ;  /* 0x000000212900780c */ /* 0x000fc400047a1670 */
[----:B----4-:R-:W-:Y:S01]  /*dc90*/  F2FP.SATFINITE.E4M3.F32.PACK_AB_MERGE_C R21, RZ, R16, RZ ;  /* 0x00000010ff15723e */ /* 0x010fe200048070ff */
[----:B------:R0:W-:Y:S01]  /*dca0*/  @!P6 STG.E.U8 desc[UR16][R30.64+0x19], R19 ;  /* 0x000019131e00e986 */ /* 0x0001e2000c101110 */
[----:B------:R-:W-:-:S03]  /*dcb0*/  ISETP.LT.OR P6, PT, R41, 0x22, !P0 ;  /* 0x000000222900780c */ /* 0x000fc600047c1670 */
[----:B------:R1:W-:Y:S01]  /*dcc0*/  @!P2 STG.E.U8 desc[UR16][R28.64+0x21], R17 ;  /* 0x000021111c00a986 */ /* 0x0003e2000c101110 */
[----:B------:R-:W-:-:S03]  /*dcd0*/  ISETP.LT.OR P2, PT, R41, 0x2a, !P1 ;  /* 0x0000002a2900780c */ /* 0x000fc60004f41670 */
[----:B------:R-:W-:Y:S01]  /*dce0*/  @!P3 STG.E.U8 desc[UR16][R28.64+0x20], R23 ;  /* 0x000020171c00b986 */ /* 0x000fe2000c101110 */
[----:B------:R-:W-:-:S03]  /*dcf0*/  ISETP.LT.OR P3, PT, R41, 0x29, !P1 ;  /* 0x000000292900780c */ /* 0x000fc60004f61670 */
[----:B------:R-:W-:Y:S01]  /*dd00*/  @!P5 STG.E.U8 desc[UR16][R30.64+0x20], R21 ;  /* 0x000020151e00d986 */ /* 0x000fe2000c101110 */
[C---:B------:R-:W-:Y:S02]  /*dd10*/  ISETP.LT.OR P5, PT, R41.reuse, 0x29, !P0 ;  /* 0x000000292900780c */ /* 0x040fe400047a1670 */
[----:B0-----:R-:W-:Y:S01]  /*dd20*/  F2FP.SATFINITE.E4M3.F32.PACK_AB_MERGE_C R19, RZ, R14, RZ ;  /* 0x0000000eff13723e */ /* 0x001fe200048070ff */
[----:B------:R0:W-:Y:S01]  /*dd30*/  @!P6 STG.E.U8 desc[UR16][R30.64+0x21], R15 ;  /* 0x0000210f1e00e986 */ /* 0x0001e2000c101110 */
[C---:B------:R-:W-:Y:S02]  /*dd40*/  ISETP.LT.OR P6, PT, R41.reuse, 0x2a, !P0 ;  /* 0x0000002a2900780c */ /* 0x040fe400047c1670 */
[----:B-1----:R-:W-:Y:S01]  /*dd50*/  F2FP.SATFINITE.E4M3.F32.PACK_AB_MERGE_C R17, RZ, R12, RZ ;  /* 0x0000000cff11723e */ /* 0x002fe200048070ff */
        /* <DEDUP_REMOVED lines=15> */
[----:B0-----:R-:W-:Y:S02]  /*de50*/  F2FP.SATFINITE.E4M3.F32.PACK_AB_MERGE_C R11, RZ, R6, RZ ;  /* 0x00000006ff0b723e */ /* 0x001fe400048070ff */
[C---:B------:R-:W-:Y:S01]  /*de60*/  ISETP.LT.OR P5, PT, R41.reuse, 0x39, !P0 ;  /* 0x000000392900780c */ /* 0x040fe200047a1670 */
[----:B------:R0:W-:Y:S01]  /*de70*/  @!P6 STG.E.U8 desc[UR16][R30.64+0x31], R7 ;  /* 0x000031071e00e986 */ /* 0x0001e2000c101110 */
[----:B-1----:R-:W-:Y:S02]  /*de80*/  F2FP.SATFINITE.E4M3.F32.PACK_AB_MERGE_C R9, RZ, R4, RZ ;  /* 0x00000004ff09723e */ /* 0x002fe400048070ff */
[----:B------:R-:W-:Y:S01]  /*de90*/  ISETP.LT.OR P6, PT, R41, 0x3a, !P0 ;  /* 0x0000003a2900780c */ /* 0x000fe200047c1670 */
[----:B------:R1:W-:Y:S04]  /*dea0*/  @!P2 STG.E.U8 desc[UR16][R28.64+0x39], R5 ;  /* 0x000039051c00a986 */ /* 0x0003e8000c101110 */
[----:B------:R4:W-:Y:S01]  /*deb0*/  @!P3 STG.E.U8 desc[UR16][R28.64+0x38], R11 ;  /* 0x0000380b1c00b986 */ /* 0x0009e2000c101110 */
[----:B------:R-:W-:Y:S01]  /*dec0*/  FMUL R4, R227, UR20 ;  /* 0x00000014e3047c20 */ /* 0x000fe20008400000 */
[----:B------:R-:W-:-:S02]  /*ded0*/  ISETP.LT.OR P3, PT, R41, 0x41, !P1 ;  /* 0x000000412900780c */ /* 0x000fc40004f61670 */
[----:B0-----:R-:W-:Y:S02]  /*dee0*/  F2FP.SATFINITE.E4M3.F32.PACK_AB_MERGE_C R7, RZ, R3, RZ ;  /* 0x00000003ff07723e */ /* 0x001fe400048070ff */
[----:B-1----:R-:W-:Y:S01]  /*def0*/  F2FP.SATFINITE.E4M3.F32.PACK_AB_MERGE_C R5, RZ, R0, RZ ;  /* 0x00000000ff05723e */ /* 0x002fe200048070ff */
[----:B------:R-:W-:Y:S01]  /*df00*/  FMUL R0, R223, UR20 ;  /* 0x00000014df007c20 */ /* 0x000fe20008400000 */
[----:B------:R-:W-:Y:S01]  /*df10*/  ISETP.LT.OR P2, PT, R41, 0x42, !P1 ;  /* 0x000000422900780c */ /* 0x000fe20004f41670 */
[----:B------:R-:W2:Y:S01]  /*df20*/  LDL.LU R223, [R1+0x20] ;  /* 0x0000200001df7983 */ /* 0x000ea20000300800 */
[----:B----4-:R-:W-:Y:S02]  /*df30*/  F2FP.SATFINITE.E4M3.F32.PACK_AB_MERGE_C R11, RZ, R2, RZ ;  /* 0x00000002ff0b723e */ /* 0x010fe400048070ff */
[----:B------:R-:W-:Y:S01]  /*df40*/  F2FP.SATFINITE.E4M3.F32.PACK_AB_MERGE_C R13, RZ, R0, RZ ;  /* 0x00000000ff0d723e */ /* 0x000fe200048070ff */
[----:B---3--:R-:W-:Y:S01]  /*df50*/  FMUL R0, R225, UR20 ;  /* 0x00000014e1007c20 */ /* 0x008fe20008400000 */
[----:B------:R-:W-:Y:S01]  /*df60*/  FMUL R2, R224, UR20 ;  /* 0x00000014e0027c20 */ /* 0x000fe20008400000 */
[----:B------:R-:W3:Y:S04]  /*df70*/  LDL.LU R225, [R1+0x24] ;  /* 0x0000240001e17983 */ /* 0x000ee80000300800 */
[----:B------:R-:W4:Y:S01]  /*df80*/  LDL.LU R224, [R1+0x28] ;  /* 0x0000280001e07983 */ /* 0x000f220000300800 */
[----:B------:R-:W-:-:S03]  /*df90*/  FMUL R3, R226, UR20 ;  /* 0x00000014e2037c20 */ /* 0x000fc60008400000 */
[----:B------:R-:W4:Y:S04]  /*dfa0*/  LDL.LU R226, [R1+0x2c] ;  /* 0x00002c0001e27983 */ /* 0x000f280000300800 */
[----:B------:R-:W4:Y:S04]  /*dfb0*/  LDL.LU R227, [R1+0x30] ;  /* 0x0000300001e37983 */ /* 0x000f280000300800 */
[----:B------:R-:W-:Y:S01]  /*dfc0*/  @!P5 STG.E.U8 desc[UR16][R30.64+0x38], R9 ;  /* 0x000038091e00d986 */ /* 0x000fe2000c101110 */
[----:B------:R-:W-:-:S03]  /*dfd0*/  ISETP.LT.OR P5, PT, R41, 0x41, !P0 ;  /* 0x000000412900780c */ /* 0x000fc600047a1670 */
[----:B------:R0:W-:Y:S01]  /*dfe0*/  @!P6 STG.E.U8 desc[UR16][R30.64+0x39], R7 ;  /* 0x000039071e00e986 */ /* 0x0001e2000c101110 */
[----:B------:R-:W-:-:S03]  /*dff0*/  ISETP.LT.OR P6, PT, R41, 0x42, !P0 ;  /* 0x000000422900780c */ /* 0x000fc600047c1670 */
[----:B------:R-:W-:Y:S01]  /*e000*/  @!P3 STG.E.U8 desc[UR16][R28.64+0x40], R11 ;  /* 0x0000400b1c00b986 */ /* 0x000fe2000c101110 */
[----:B------:R-:W-:-:S03]  /*e010*/  ISETP.LT.OR P3, PT, R41, 0x49, !P1 ;  /* 0x000000492900780c */ /* 0x000fc60004f61670 */
[----:B------:R1:W-:Y:S01]  /*e020*/  @!P2 STG.E.U8 desc[UR16][R28.64+0x41], R5 ;  /* 0x000041051c00a986 */ /* 0x0003e2000c101110 */
[----:B0-----:R-:W-:-:S03]  /*e030*/  F2FP.SATFINITE.E4M3.F32.PACK_AB_MERGE_C R7, RZ, R0, RZ ;  /* 0x00000000ff07723e */ /* 0x001fc600048070ff */
[----:B------:R-:W-:Y:S01]  /*e040*/  @!P5 STG.E.U8 desc[UR16][R30.64+0x40], R13 ;  /* 0x0000400d1e00d986 */ /* 0x000fe2000c101110 */
[C---:B------:R-:W-:Y:S02]  /*e050*/  ISETP.LT.OR P2, PT, R41.reuse, 0x4a, !P1 ;  /* 0x0000004a2900780c */ /* 0x040fe40004f41670 */
[----:B-1----:R-:W-:Y:S01]  /*e060*/  F2FP.SATFINITE.E4M3.F32.PACK_AB_MERGE_C R5, RZ, R2, RZ ;  /* 0x00000002ff05723e */ /* 0x002fe200048070ff */
[----:B------:R0:W-:Y:S01]  /*e070*/  @!P6 STG.E.U8 desc[UR16][R30.64+0x41], R7 ;  /* 0x000041071e00e986 */ /* 0x0001e2000c101110 */
[C---:B------:R-:W-:Y:S02]  /*e080*/  ISETP.LT.OR P5, PT, R41.reuse, 0x49, !P0 ;  /* 0x000000492900780c */ /* 0x040fe400047a1670 */
[C---:B------:R-:W-:Y:S01]  /*e090*/  ISETP.LT.OR P6, PT, R41.reuse, 0x4a, !P0 ;  /* 0x0000004a2900780c */ /* 0x040fe200047c1670 */
[----:B------:R1:W-:Y:S01]  /*e0a0*/  @!P3 STG.E.U8 desc[UR16][R28.64+0x48], R5 ;  /* 0x000048051c00b986 */ /* 0x0003e2000c101110 */
[----:B------:R-:W-:Y:S02]  /*e0b0*/  ISETP.LT.OR P3, PT, R41, 0x51, !P1 ;  /* 0x000000512900780c */ /* 0x000fe40004f61670 */
[----:B------:R-:W-:-:S02]  /*e0c0*/  F2FP.SATFINITE.E4M3.F32.PACK_AB_MERGE_C R9, RZ, R3, RZ ;  /* 0x00000003ff09723e */ /* 0x000fc400048070ff */
[----:B------:R-:W-:-:S03]  /*e0d0*/  F2FP.SATFINITE.E4M3.F32.PACK_AB_MERGE_C R11, RZ, R4, RZ ;  /* 0x00000004ff0b723e */ /* 0x000fc600048070ff */
[----:B------:R1:W-:Y:S04]  /*e0e0*/  @!P2 STG.E.U8 desc[UR16][R28.64+0x49], R9 ;  /* 0x000049091c00a986 */ /* 0x0003e8000c101110 */
[----:B------:R-:W-:Y:S01]  /*e0f0*/  @!P5 STG.E.U8 desc[UR16][R30.64+0x48], R11 ;  /* 0x0000480b1e00d986 */ /* 0x000fe2000c101110 */
[----:B------:R-:W-:-:S03]  /*e100*/  FMUL R0, R221, UR20 ;  /* 0x00000014dd007c20 */ /* 0x000fc60008400000 */
[----:B------:R-:W4:Y:S02]  /*e110*/  LDL.LU R221, [R1+0x34] ;  /* 0x0000340001dd7983 */ /* 0x000f240000300800 */
[----:B0-----:R-:W-:-:S05]  /*e120*/  F2FP.SATFINITE.E4M3.F32.PACK_AB_MERGE_C R7, RZ, R0, RZ ;  /* 0x00000000ff07723e */ /* 0x001fca00048070ff */
[----:B------:R-:W-:Y:S01]  /*e130*/  @!P6 STG.E.U8 desc[UR16][R30.64+0x49], R7 ;  /* 0x000049071e00e986 */ /* 0x000fe2000c101110 */
[----:B--2---:R-:W-:-:S03]  /*e140*/  FMUL R2, R220, UR20 ;  /* 0x00000014dc027c20 */ /* 0x004fc60008400000 */
[----:B------:R-:W2:Y:S02]  /*e150*/  LDL.LU R220, [R1+0x38] ;  /* 0x0000380001dc7983 */ /* 0x000ea40000300800 */
[----:B-1----:R-:W-:-:S05]  /*e160*/  F2FP.SATFINITE.E4M3.F32.PACK_AB_MERGE_C R5, RZ, R2, RZ ;  /* 0x00000002ff05723e */ /* 0x002fca00048070ff */
[----:B------:R0:W-:Y:S01]  /*e170*/  @!P3 STG.E.U8 desc[UR16][R28.64+0x50], R5 ;  /* 0x000050051c00b986 */ /* 0x0001e2000c101110 */
[----:B------:R-:W-:-:S03]  /*e180*/  FMUL R3, R222, UR20 ;  /* 0x00000014de037c20 */ /* 0x000fc60008400000 */
[----:B------:R-:W2:Y:S02]  /*e190*/  LDL.LU R222, [R1+0x3c] ;  /* 0x00003c0001de7983 */ /* 0x000ea40000300800 */
[----:B------:R-:W-:Y:S01]  /*e1a0*/  F2FP.SATFINITE.E4M3.F32.PACK_AB_MERGE_C R9, RZ, R3, RZ ;  /* 0x00000003ff09723e */ /* 0x000fe200048070ff */
[----:B------:R-:W-:Y:S02]  /*e1b0*/  FMUL R0, R223, UR20 ;  /* 0x00000014df007c20 */ /* 0x000fe40008400000 */
[----:B------:R-:W2:Y:S03]  /*e1c0*/  LDL.LU R223, [R1+0x40] ;  /* 0x0000400001df7983 */ /* 0x000ea60000300800 */
[----:B------:R-:W-:Y:S01]  /*e1d0*/  F2FP.SATFINITE.E4M3.F32.PACK_AB_MERGE_C R13, RZ, R0, RZ ;  /* 0x00000000ff0d723e */ /* 0x000fe200048070ff */
[----:B---3--:R-:W-:Y:S02]  /*e1e0*/  FMUL R2, R225, UR20 ;  /* 0x00000014e1027c20 */ /* 0x008fe40008400000 */
[----:B------:R-:W3:Y:S01]  /*e1f0*/  LDL.LU R225, [R1+0x44] ;  /* 0x0000440001e17983 */ /* 0x000ee20000300800 */
[----:B----4-:R-:W-:-:S03]  /*e200*/  FMUL R0, R224, UR20 ;  /* 0x00000014e0007c20 */ /* 0x010fc60008400000 */
[----:B------:R-:W4:Y:S01]  /*e210*/  LDL.LU R224, [R1+0x48] ;  /* 0x0000480001e07983 */ /* 0x000f220000300800 */
[----:B------:R-:W-:Y:S01]  /*e220*/  FMUL R3, R226, UR20 ;  /* 0x00000014e2037c20 */ /* 0x000fe20008400000 */
[----:B0-----:R-:W-:Y:S02]  /*e230*/  F2FP.SATFINITE.E4M3.F32.PACK_AB_MERGE_C R5, RZ, R0, RZ ;  /* 0x00000000ff05723e */ /* 0x001fe400048070ff */
[----:B------:R-:W4:Y:S01]  /*e240*/  LDL.LU R226, [R1+0x4c] ;  /* 0x00004c0001e27983 */ /* 0x000f220000300800 */
[----:B------:R-:W-:-:S03]  /*e250*/  FMUL R0, R227, UR20 ;  /* 0x00000014e3007c20 */ /* 0x000fc60008400000 */
[----:B------:R-:W4:Y:S01]  /*e260*/  LDL.LU R227, [R1+0x50] ;  /* 0x0000500001e37983 */ /* 0x000f220000300800 */
[C---:B------:R-:W-:Y:S02]  /*e270*/  ISETP.LT.OR P2, PT, R41.reuse, 0x52, !P1 ;  /* 0x000000522900780c */ /* 0x040fe40004f41670 */
[C---:B------:R-:W-:Y:S01]  /*e280*/  ISETP.LT.OR P6, PT, R41.reuse, 0x52, !P0 ;  /* 0x000000522900780c */ /* 0x040fe200047c1670 */
[----:B------:R-:W4:Y:S01]  /*e290*/  LDL.LU R219, [R1+0x54] ;  /* 0x0000540001db7983 */ /* 0x000f220000300800 */
[C---:B------:R-:W-:Y:S02]  /*e2a0*/  ISETP.LT.OR P5, PT, R41.reuse, 0x51, !P0 ;  /* 0x000000512900780c */ /* 0x040fe400047a1670 */
[----:B------:R-:W-:Y:S02]  /*e2b0*/  ISETP.LT.OR P3, PT, R41, 0x59, !P1 ;  /* 0x000000592900780c */ /* 0x000fe40004f61670 */
[----:B------:R-:W-:Y:S02]  /*e2c0*/  F2FP.SATFINITE.E4M3.F32.PACK_AB_MERGE_C R7, RZ, R2, RZ ;  /* 0x00000002ff07723e */ /* 0x000fe400048070ff */
[----:B------:R-:W-:-:S03]  /*e2d0*/  F2FP.SATFINITE.E4M3.F32.PACK_AB_MERGE_C R11, RZ, R0, RZ ;  /* 0x00000000ff0b723e */ /* 0x000fc600048070ff */
[----:B------:R0:W-:Y:S01]  /*e2e0*/  @!P2 STG.E.U8 desc[UR16][R28.64+0x51], R9 ;  /* 0x000051091c00a986 */ /* 0x0001e2000c101110 */
[----:B------:R-:W-:-:S03]  /*e2f0*/  ISETP.LT.OR P2, PT, R41, 0x5a, !P1 ;  /* 0x0000005a2900780c */ /* 0x000fc60004f41670 */
[----:B------:R-:W-:Y:S01]  /*e300*/  @!P6 STG.E.U8 desc[UR16][R30.64+0x51], R7 ;  /* 0x000051071e00e986 */ /* 0x000fe2000c101110 */
[----:B------:R-:W-:-:S03]  /*e310*/  ISETP.LT.OR P6, PT, R41, 0x5a, !P0 ;  /* 0x0000005a2900780c */ /* 0x000fc600047c1670 */
[----:B------:R-:W-:Y:S01]  /*e320*/  @!P5 STG.E.U8 desc[UR16][R30.64+0x50], R13 ;  /* 0x0000500d1e00d986 */ /* 0x000fe2000c101110 */
[----:B0-----:R-:W-:-:S03]  /*e330*/  F2FP.SATFINITE.E4M3.F32.PACK_AB_MERGE_C R9, RZ, R3, RZ ;  /* 0x00000003ff09723e */ /* 0x001fc600048070ff */
[----:B------:R0:W-:Y:S04]  /*e340*/  @!P3 STG.E.U8 desc[UR16][R28.64+0x58], R5 ;  /* 0x000058051c00b986 */ /* 0x0001e8000c101110 */
[----:B------:R1:W-:Y:S01]  /*e350*/  @!P2 STG.E.U8 desc[UR16][R28.64+0x59], R9 ;  /* 0x000059091c00a986 */ /* 0x0003e2000c101110 */
[----:B------:R-:W-:-:S03]  /*e360*/  FMUL R0, R221, UR20 ;  /* 0x00000014dd007c20 */ /* 0x000fc60008400000 */
[----:B------:R-:W4:Y:S02]  /*e370*/  LDL.LU R221, [R1+0x58] ;  /* 0x0000580001dd7983 */ /* 0x000f240000300800 */
[----:B0-----:R-:W-:-:S05]  /*e380*/  F2FP.SATFINITE.E4M3.F32.PACK_AB_MERGE_C R5, RZ, R0, RZ ;  /* 0x00000000ff05723e */ /* 0x001fca00048070ff */
[----:B------:R0:W-:Y:S01]  /*e390*/  @!P6 STG.E.U8 desc[UR16][R30.64+0x59], R5 ;  /* 0x000059051e00e986 */ /* 0x0001e2000c101110 */
[----:B--2---:R-:W-:-:S03]  /*e3a0*/  FMUL R2, R220, UR20 ;  /* 0x00000014dc027c20 */ /* 0x004fc60008400000 */
[----:B------:R-:W2:Y:S02]  /*e3b0*/  LDL.LU R220, [R1+0x5c] ;  /* 0x00005c0001dc7983 */ /* 0x000ea40000300800 */
[----:B------:R-:W-:Y:S01]  /*e3c0*/  F2FP.SATFINITE.E4M3.F32.PACK_AB_MERGE_C R7, RZ, R2, RZ ;  /* 0x00000002ff07723e */ /* 0x000fe200048070ff */
[----:B------:R-:W-:Y:S02]  /*e3d0*/  FMUL R3, R222, UR20 ;  /* 0x00000014de037c20 */ /* 0x000fe40008400000 */
[----:B------:R-:W2:Y:S03]  /*e3e0*/  LDL.LU R222, [R1+0x60] ;  /* 0x0000600001de7983 */ /* 0x000ea60000300800 */
[----:B-1----:R-:W-:Y:S01]  /*e3f0*/  F2FP.SATFINITE.E4M3.F32.PACK_AB_MERGE_C R9, RZ, R3, RZ ;  /* 0x00000003ff09723e */ /* 0x002fe200048070ff */
[----:B------:R-:W-:Y:S02]  /*e400*/  FMUL R4, R223, UR20 ;  /* 0x00000014df047c20 */ /* 0x000fe40008400000 */
[----:B------:R-:W2:Y:S01]  /*e410*/  LDL.LU R223, [R1+0x64] ;  /* 0x0000640001df7983 */ /* 0x000ea20000300800 */
[----:B---3--:R-:W-:-:S03]  /*e420*/  FMUL R0, R225, UR20 ;  /* 0x00000014e1007c20 */ /* 0x008fc60008400000 */
[----:B------:R-:W3:Y:S01]  /*e430*/  LDL.LU R225, [R1+0x68] ;  /* 0x0000680001e17983 */ /* 0x000ee20000300800 */
[----:B----4-:R-:W-:Y:S01]  /*e440*/  FMUL R2, R224, UR20 ;  /* 0x00000014e0027c20 */ /* 0x010fe20008400000 */
[----:B0-----:R-:W-:Y:S02]  /*e450*/  F2FP.SATFINITE.E4M3.F32.PACK_AB_MERGE_C R5, RZ, R0, RZ ;  /* 0x00000000ff05723e */ /* 0x001fe400048070ff */
[----:B------:R-:W4:Y:S01]  /*e460*/  LDL.LU R224, [R1+0x6c] ;  /* 0x00006c0001e07983 */ /* 0x000f220000300800 */
[----:B------:R-:W-:-:S03]  /*e470*/  FMUL R3, R226, UR20 ;  /* 0x00000014e2037c20 */ /* 0x000fc60008400000 */
[----:B------:R-:W4:Y:S01]  /*e480*/  LDL.LU R226, [R1+0x70] ;  /* 0x0000700001e27983 */ /* 0x000f220000300800 */
[----:B------:R-:W-:-:S03]  /*e490*/  FMUL R0, R227, UR20 ;  /* 0x00000014e3007c20 */ /* 0x000fc60008400000 */
[----:B------:R-:W4:Y:S01]  /*e4a0*/  LDL.LU R227, [R1+0x74] ;  /* 0x0000740001e37983 */ /* 0x000f220000300800 */
[C---:B------:R-:W-:Y:S02]  /*e4b0*/  ISETP.LT.OR P5, PT, R41.reuse, 0x59, !P0 ;  /* 0x000000592900780c */ /* 0x040fe400047a1670 */
[C---:B------:R-:W-:Y:S02]  /*e4c0*/  ISETP.LT.OR P2, PT, R41.reuse, 0x62, !P1 ;  /* 0x000000622900780c */ /* 0x040fe40004f41670 */
[C---:B------:R-:W-:Y:S02]  /*e4d0*/  ISETP.LT.OR P3, PT, R41.reuse, 0x61, !P1 ;  /* 0x000000612900780c */ /* 0x040fe40004f61670 */
[----:B------:R-:W-:-:S07]  /*e4e0*/  ISETP.LT.OR P6, PT, R41, 0x62, !P0 ;  /* 0x000000622900780c */ /* 0x000fce00047c1670 */
[----:B------:R-:W-:Y:S01]  /*e4f0*/  @!P5 STG.E.U8 desc[UR16][R30.64+0x58], R11 ;  /* 0x0000580b1e00d986 */ /* 0x000fe2000c101110 */
[----:B------:R-:W-:-:S03]  /*e500*/  ISETP.LT.OR P5, PT, R41, 0x61, !P0 ;  /* 0x000000612900780c */ /* 0x000fc600047a1670 */
[----:B------:R0:W-:Y:S01]  /*e510*/  @!P2 STG.E.U8 desc[UR16][R28.64+0x61], R9 ;  /* 0x000061091c00a986 */ /* 0x0001e2000c101110 */
[----:B------:R-:W-:-:S03]  /*e520*/  ISETP.LT.OR P2, PT, R41, 0x6a, !P1 ;  /* 0x0000006a2900780c */ /* 0x000fc60004f41670 */
[----:B------:R1:W-:Y:S01]  /*e530*/  @!P3 STG.E.U8 desc[UR16][R28.64+0x60], R7 ;  /* 0x000060071c00b986 */ /* 0x0003e2000c101110 */
[----:B------:R-:W-:Y:S02]  /*e540*/  ISETP.LT.OR P3, PT, R41, 0x69, !P1 ;  /* 0x000000692900780c */ /* 0x000fe40004f61670 */
[----:B------:R-:W-:Y:S01]  /*e550*/  F2FP.SATFINITE.E4M3.F32.PACK_AB_MERGE_C R13, RZ, R4, RZ ;  /* 0x00000004ff0d723e */ /* 0x000fe200048070ff */
[----:B------:R1:W-:Y:S01]  /*e560*/  @!P6 STG.E.U8 desc[UR16][R30.64+0x61], R5 ;  /* 0x000061051e00e986 */ /* 0x0003e2000c101110 */
[----:B0-----:R-:W-:-:S03]  /*e570*/  F2FP.SATFINITE.E4M3.F32.PACK_AB_MERGE_C R9, RZ, R3, RZ ;  /* 0x00000003ff09723e */ /* 0x001fc600048070ff */
[----:B------:R-:W-:Y:S01]  /*e580*/  @!P5 STG.E.U8 desc[UR16][R30.64+0x60], R13 ;  /* 0x0000600d1e00d986 */ /* 0x000fe2000c101110 */
[----:B-1----:R-:W-:-:S03]  /*e590*/  F2FP.SATFINITE.E4M3.F32.PACK_AB_MERGE_C R7, RZ, R2, RZ ;  /* 0x00000002ff07723e */ /* 0x002fc600048070ff */
[----:B------:R-:W-:Y:S01]  /*e5a0*/  @!P2 STG.E.U8 desc[UR16][R28.64+0x69], R9 ;  /* 0x000069091c00a986 */ /* 0x000fe2000c101110 */
[C---:B------:R-:W-:Y:S02]  /*e5b0*/  ISETP.LT.OR P5, PT, R41.reuse, 0x69, !P0 ;  /* 0x000000692900780c */ /* 0x040fe400047a1670 */
[C---:B------:R-:W-:Y:S01]  /*e5c0*/  ISETP.LT.OR P6, PT, R41.reuse, 0x6a, !P0 ;  /* 0x0000006a2900780c */ /* 0x040fe200047c1670 */
[----:B------:R0:W-:Y:S01]  /*e5d0*/  @!P3 STG.E.U8 desc[UR16][R28.64+0x68], R7 ;  /* 0x000068071c00b986 */ /* 0x0001e2000c101110 */
[----:B------:R-:W-:Y:S01]  /*e5e0*/  ISETP.LT.OR P2, PT, R41, 0x72, !P1 ;  /* 0x000000722900780c */ /* 0x000fe20004f41670 */
[----:B------:R-:W-:Y:S01]  /*e5f0*/  FMUL R2, R219, UR20 ;  /* 0x00000014db027c20 */ /* 0x000fe20008400000 */
[----:B------:R-:W-:Y:S02]  /*e600*/  ISETP.LT.OR P3, PT, R41, 0x71, !P1 ;  /* 0x000000712900780c */ /* 0x000fe40004f61670 */
[----:B------:R-:W-:Y:S02]  /*e610*/  F2FP.SATFINITE.E4M3.F32.PACK_AB_MERGE_C R11, RZ, R0, RZ ;  /* 0x00000000ff0b723e */ /* 0x000fe400048070ff */
[----:B------:R-:W-:-:S03]  /*e620*/  F2FP.SATFINITE.E4M3.F32.PACK_AB_MERGE_C R5, RZ, R2, RZ ;  /* 0x00000002ff05723e */ /* 0x000fc600048070ff */
[----:B------:R-:W-:Y:S01]  /*e630*/  @!P5 STG.E.U8 desc[UR16][R30.64+0x68], R11 ;  /* 0x0000680b1e00d986 */ /* 0x000fe2000c101110 */
[----:B------:R-:W-:-:S03]  /*e640*/  ISETP.LT.OR P5, PT, R41, 0x71, !P0 ;  /* 0x000000712900780c */ /* 0x000fc600047a1670 */
[----:B------:R-:W-:Y:S01]  /*e650*/  @!P6 STG.E.U8 desc[UR16][R30.64+0x69], R5 ;  /* 0x000069051e00e986 */ /* 0x000fe2000c101110 */
[----:B------:R-:W-:Y:S01]  /*e660*/  ISETP.LT.OR P6, PT, R41, 0x72, !P0 ;  /* 0x000000722900780c */ /* 0x000fe200047c1670 */
[----:B------:R-:W-:-:S05]  /*e670*/  FMUL R0, R221, UR20 ;  /* 0x00000014dd007c20 */ /* 0x000fca0008400000 */
[----:B0-----:R-:W-:-:S05]  /*e680*/  F2FP.SATFINITE.E4M3.F32.PACK_AB_MERGE_C R7, RZ, R0, RZ ;  /* 0x00000000ff07723e */ /* 0x001fca00048070ff */
[----:B------:R0:W-:Y:S01]  /*e690*/  @!P3 STG.E.U8 desc[UR16][R28.64+0x70], R7 ;  /* 0x000070071c00b986 */ /* 0x0001e2000c101110 */
[C---:B------:R-:W-:Y:S02]  /*e6a0*/  ISETP.LT.OR P3, PT, R41.reuse, 0x79, !P0 ;  /* 0x000000792900780c */ /* 0x040fe40004761670 */
[----:B------:R-:W-:Y:S01]  /*e6b0*/  ISETP.LT.OR P0, PT, R41, 0x7a, !P0 ;  /* 0x0000007a2900780c */ /* 0x000fe20004701670 */
[----:B--2---:R-:W-:-:S05]  /*e6c0*/  FMUL R3, R220, UR20 ;  /* 0x00000014dc037c20 */ /* 0x004fca0008400000 */
[----:B------:R-:W-:-:S05]  /*e6d0*/  F2FP.SATFINITE.E4M3.F32.PACK_AB_MERGE_C R9, RZ, R3, RZ ;  /* 0x00000003ff09723e */ /* 0x000fca00048070ff */
[----:B------:R1:W-:Y:S01]  /*e6e0*/  @!P2 STG.E.U8 desc[UR16][R28.64+0x71], R9 ;  /* 0x000071091c00a986 */ /* 0x0003e2000c101110 */
[C---:B------:R-:W-:Y:S02]  /*e6f0*/  ISETP.LT.OR P2, PT, R41.reuse, 0x79, !P1 ;  /* 0x000000792900780c */ /* 0x040fe40004f41670 */
[----:B------:R-:W-:Y:S01]  /*e700*/  ISETP.LT.OR P1, PT, R41, 0x7a, !P1 ;  /* 0x0000007a2900780c */ /* 0x000fe20004f21670 */
[----:B------:R-:W-:-:S05]  /*e710*/  FMUL R0, R222, UR20 ;  /* 0x00000014de007c20 */ /* 0x000fca0008400000 */
[----:B------:R-:W-:-:S05]  /*e720*/  F2FP.SATFINITE.E4M3.F32.PACK_AB_MERGE_C R13, RZ, R0, RZ ;  /* 0x00000000ff0d723e */ /* 0x000fca00048070ff */
[----:B------:R2:W-:Y:S01]  /*e730*/  @!P5 STG.E.U8 desc[UR16][R30.64+0x70], R13 ;  /* 0x0000700d1e00d986 */ /* 0x0005e2000c101110 */
[----:B------:R-:W-:Y:S01]  /*e740*/  FMUL R0, R223, UR20 ;  /* 0x00000014df007c20 */ /* 0x000fe20008400000 */
[----:B---3--:R-:W-:Y:S01]  /*e750*/  FMUL R2, R225, UR20 ;  /* 0x00000014e1027c20 */ /* 0x008fe20008400000 */
[----:B----4-:R-:W-:-:S03]  /*e760*/  FMUL R3, R224, UR20 ;  /* 0x00000014e0037c20 */ /* 0x010fc60008400000 */
[----:B0-----:R-:W-:Y:S01]  /*e770*/  F2FP.SATFINITE.E4M3.F32.PACK_AB_MERGE_C R7, RZ, R0, RZ ;  /* 0x00000000ff07723e */ /* 0x001fe200048070ff */
[----:B------:R-:W-:Y:S01]  /*e780*/  FMUL R4, R226, UR20 ;  /* 0x00000014e2047c20 */ /* 0x000fe20008400000 */
[----:B------:R-:W-:Y:S01]  /*e790*/  FMUL R5, R227, UR20 ;  /* 0x00000014e3057c20 */ /* 0x000fe20008400000 */
[----:B-1----:R-:W-:Y:S02]  /*e7a0*/  F2FP.SATFINITE.E4M3.F32.PACK_AB_MERGE_C R9, RZ, R2, RZ ;  /* 0x00000002ff09723e */ /* 0x002fe400048070ff */
[----:B------:R-:W-:Y:S02]  /*e7b0*/  F2FP.SATFINITE.E4M3.F32.PACK_AB_MERGE_C R3, RZ, R3, RZ ;  /* 0x00000003ff03723e */ /* 0x000fe400048070ff */
[----:B------:R-:W-:Y:S02]  /*e7c0*/  F2FP.SATFINITE.E4M3.F32.PACK_AB_MERGE_C R11, RZ, R4, RZ ;  /* 0x00000004ff0b723e */ /* 0x000fe400048070ff */
[----:B------:R-:W-:Y:S01]  /*e7d0*/  F2FP.SATFINITE.E4M3.F32.PACK_AB_MERGE_C R5, RZ, R5, RZ ;  /* 0x00000005ff05723e */ /* 0x000fe200048070ff */
[----:B------:R2:W-:Y:S04]  /*e7e0*/  @!P6 STG.E.U8 desc[UR16][R30.64+0x71], R7 ;  /* 0x000071071e00e986 */ /* 0x0005e8000c101110 */
[----:B------:R2:W-:Y:S04]  /*e7f0*/  @!P2 STG.E.U8 desc[UR16][R28.64+0x78], R9 ;  /* 0x000078091c00a986 */ /* 0x0005e8000c101110 */
[----:B------:R2:W-:Y:S04]  /*e800*/  @!P1 STG.E.U8 desc[UR16][R28.64+0x79], R3 ;  /* 0x000079031c009986 */ /* 0x0005e8000c101110 */
[----:B------:R2:W-:Y:S04]  /*e810*/  @!P3 STG.E.U8 desc[UR16][R30.64+0x78], R11 ;  /* 0x0000780b1e00b986 */ /* 0x0005e8000c101110 */
[----:B------:R2:W-:Y:S02]  /*e820*/  @!P0 STG.E.U8 desc[UR16][R30.64+0x79], R5 ;  /* 0x000079051e008986 */ /* 0x0005e4000c101110 */
.L_x_296:
[----:B------:R-:W-:Y:S05]  /*e830*/  BSYNC B0 ;  /* 0x0000000000007941 */ /* 0x000fea0003800000 */
.L_x_38:
[----:B0-2---:R-:W2:Y:S04]  /*e840*/  LDL.LU R3, [R1+0x80] ;  /* 0x0000800001037983 */ /* 0x005ea80000300800 */
[----:B-----5:R-:W2:Y:S01]  /*e850*/  LDL.LU R2, [R1+0x84] ;  /* 0x0000840001027983 */ /* 0x020ea20000300800 */
[----:B------:R-:W-:Y:S01]  /*e860*/  ULDC UR6, c[0x0][0xc] ;  /* 0x0000030000067ab9 */ /* 0x000fe20000000800 */
[----:B------:R-:W-:Y:S01]  /*e870*/  ULDC UR7, c[0x0][0x10] ;  /* 0x0000040000077ab9 */ /* 0x000fe20000000800 */
[----:B------:R-:W2:Y:S01]  /*e880*/  LDC R5, c[0x0][0x14] ;  /* 0x00000500ff057b82 */ /* 0x000ea20000000800 */
[----:B------:R-:W-:Y:S01]  /*e890*/  UIMAD.WIDE.U32 UR6, UR6, UR7, URZ ;  /* 0x00000007060672a5 */ /* 0x000fe2000f8e003f */
[----:B------:R-:W-:Y:S01]  /*e8a0*/  PRMT R0, RZ, 0x7610, R0 ;  /* 0x00007610ff007816 */ /* 0x000fe20000000000 */
[----:B------:R-:W-:-:S04]  /*e8b0*/  UMOV UR22, 0xffffffff ;  /* 0xffffffff00167882 */ /* 0x000fc80000000000 */
[----:B--2---:R-:W-:-:S04]  /*e8c0*/  IMAD.WIDE.U32 R2, R5, UR6, R2 ;  /* 0x0000000605027c25 */ /* 0x004fc8000f8e0002 */
[----:B------:R-:W-:Y:S01]  /*e8d0*/  IMAD R5, R5, UR7, RZ ;  /* 0x0000000705057c24 */ /* 0x000fe2000f8e02ff */
[----:B------:R-:W-:Y:S01]  /*e8e0*/  ULDC.64 UR6, c[0x0][0x650] ;  /* 0x0001940000067ab9 */ /* 0x000fe20000000a00 */
[----:B------:R-:W-:Y:S01]  /*e8f0*/  IMAD.MOV.U32 R19, RZ, RZ, R2 ;  /* 0x000000ffff137224 */ /* 0x000fe200078e0002 */
[----:B------:R-:W-:Y:S01]  /*e900*/  ISETP.GE.U32.AND P0, PT, R2, UR6, PT ;  /* 0x0000000602007c0c */ /* 0x000fe2000bf06070 */
[----:B------:R-:W-:Y:S02]  /*e910*/  IMAD.IADD R22, R3, 0x1, R5 ;  /* 0x0000000103167824 */ /* 0x000fe400078e0205 */
[----:B------:R-:W-:-:S03]  /*e920*/  IMAD.MOV.U32 R2, RZ, RZ, -0x1 ;  /* 0xffffffffff027424 */ /* 0x000fc600078e00ff */
[----:B------:R0:W-:Y:S01]  /*e930*/  STL [R1+0x80], R22 ;  /* 0x0000801601007387 */ /* 0x0001e20000100800 */
[----:B------:R-:W-:-:S03]  /*e940*/  ISETP.GE.U32.AND.EX P0, PT, R22, UR7, PT, P0 ;  /* 0x0000000716007c0c */ /* 0x000fc6000bf06100 */
[----:B------:R0:W-:Y:S04]  /*e950*/  STL [R1+0x84], R19 ;  /* 0x0000841301007387 */ /* 0x0001e80000100800 */
[----:B------:R0:W-:Y:S06]  /*e960*/  STL [R1+0x88], R2 ;  /* 0x0000880201007387 */ /* 0x0001ec0000100800 */
[----:B------:R-:W-:Y:S05]  /*e970*/  @P0 BRA `(.L_x_297) ;  /* 0x00000004006c0947 */ /* 0x000fea0003800000 */
[----:B------:R-:W2:Y:S01]  /*e980*/  S2R R14, SR_CTAID.X ;  /* 0x00000000000e7919 */ /* 0x000ea20000002500 */
[----:B------:R-:W5:Y:S01]  /*e990*/  LDC.64 R8, c[0x0][0x628] ;  /* 0x00018a00ff087b82 */ /* 0x000f620000000a00 */
[----:B------:R-:W-:Y:S01]  /*e9a0*/  ULDC UR6, c[0x0][0x150] ;  /* 0x0000540000067ab9 */ /* 0x000fe20000000800 */
[----:B------:R-:W-:Y:S01]  /*e9b0*/  IMAD.MOV.U32 R6, RZ, RZ, R19 ;  /* 0x000000ffff067224 */ /* 0x000fe200078e0013 */
[----:B------:R-:W0:Y:S01]  /*e9c0*/  S2R R16, SR_CTAID.Y ;  /* 0x0000000000107919 */ /* 0x000e220000002600 */
[----:B------:R-:W-:-:S04]  /*e9d0*/  IMAD.MOV.U32 R7, RZ, RZ, R22 ;  /* 0x000000ffff077224 */ /* 0x000fc800078e0016 */
[----:B------:R-:W0:Y:S08]  /*e9e0*/  LDC R17, c[0x0][0x144] ;  /* 0x00005100ff117b82 */ /* 0x000e300000000800 */
[----:B------:R-:W0:Y:S08]  /*e9f0*/  LDC R10, c[0x0][0x630] ;  /* 0x00018c00ff0a7b82 */ /* 0x000e300000000800 */
[----:B------:R-:W0:Y:S01]  /*ea00*/  LDC.64 R12, c[0x0][0x620] ;  /* 0x00018800ff0c7b82 */ /* 0x000e220000000a00 */
[----:B-----5:R-:W-:-:S04]  /*ea10*/  ISETP.NE.U32.AND P0, PT, R8, RZ, PT ;  /* 0x000000ff0800720c */ /* 0x020fc80003f05070 */
[----:B------:R-:W-:Y:S02]  /*ea20*/  ISETP.NE.AND.EX P0, PT, R9, RZ, PT, P0 ;  /* 0x000000ff0900720c */ /* 0x000fe40003f05300 */
[----:B--2---:R-:W-:-:S05]  /*ea30*/  I2FP.F32.U32 R0, R14 ;  /* 0x0000000e00007245 */ /* 0x004fca0000201000 */
[----:B------:R-:W-:-:S04]  /*ea40*/  FMUL R0, R0, UR6 ;  /* 0x0000000600007c20 */ /* 0x000fc80008400000 */
[----:B------:R2:W0:Y:S02]  /*ea50*/  F2I.U32.TRUNC.NTZ R15, R0 ;  /* 0x00000000000f7305 */ /* 0x000424000020f000 */
[----:B------:R-:W-:Y:S05]  /*ea60*/  @!P0 BRA `(.L_x_298) ;  /* 0x0000000000288947 */ /* 0x000fea0003800000 */
[----:B--2---:R-:W2:Y:S02]  /*ea70*/  LDC R0, c[0x0][0x634] ;  /* 0x00018d00ff007b82 */ /* 0x004ea40000000800 */
[----:B--2---:R-:W-:-:S05]  /*ea80*/  IADD3 R7, P0, R19, R0, RZ ;  /* 0x0000000013077210 */ /* 0x004fca0007f1e0ff */
[----:B------:R-:W-:-:S04]  /*ea90*/  IMAD.X R11, RZ, RZ, R22, P0 ;  /* 0x000000ffff0b7224 */ /* 0x000fc800000e0616 */
[----:B0-----:R-:W-:-:S04]  /*eaa0*/  IMAD.WIDE.U32 R2, R11, R8, RZ ;  /* 0x000000080b027225 */ /* 0x001fc800078e00ff */
[----:B------:R-:W-:-:S04]  /*eab0*/  IMAD.WIDE.U32 R4, P0, R7, R9, R2 ;  /* 0x0000000907047225 */ /* 0x000fc80007800002 */
[----:B------:R-:W-:-:S04]  /*eac0*/  IMAD.WIDE.U32 R2, R7, R8, RZ ;  /* 0x0000000807027225 */ /* 0x000fc800078e00ff */
[----:B------:R-:W-:Y:S01]  /*ead0*/  IMAD.X R7, RZ, RZ, RZ, P0 ;  /* 0x000000ffff077224 */ /* 0x000fe200000e06ff */
[----:B------:R-:W-:Y:S01]  /*eae0*/  IADD3 RZ, P0, R3, R4, RZ ;  /* 0x0000000403ff7210 */ /* 0x000fe20007f1e0ff */
[----:B------:R-:W-:-:S04]  /*eaf0*/  IMAD.MOV.U32 R6, RZ, RZ, R5 ;  /* 0x000000ffff067224 */ /* 0x000fc800078e0005 */
[----:B------:R-:W-:-:S08]  /*eb00*/  IMAD.WIDE.U32.X R6, R11, R9, R6, P0 ;  /* 0x000000090b067225 */ /* 0x000fd000000e0406 */
.L_x_298:
[-CC-:B01----:R-:W-:Y:S01]  /*eb10*/  SHF.R.U64 R24, R6, R10.reuse, R7.reuse ;  /* 0x0000000a06187219 */ /* 0x183fe20000001207 */
[----:B------:R-:W0:Y:S01]  /*eb20*/  LDC.64 R20, c[0x0][0x640] ;  /* 0x00019000ff147b82 */ /* 0x000e220000000a00 */
[----:B--2---:R-:W-:Y:S01]  /*eb30*/  SHF.R.U32.HI R0, RZ, R10, R7 ;  /* 0x0000000aff007219 */ /* 0x004fe20000011607 */
[----:B------:R-:W-:Y:S01]  /*eb40*/  IMAD.MOV.U32 R2, RZ, RZ, R19 ;  /* 0x000000ffff027224 */ /* 0x000fe200078e0013 */
[----:B------:R-:W-:Y:S01]  /*eb50*/  IADD3 R5, P0, RZ, -R24, RZ ;  /* 0x80000018ff057210 */ /* 0x000fe20007f1e0ff */
[----:B------:R-:W-:Y:S01]  /*eb60*/  IMAD.MOV R15, RZ, RZ, -R15 ;  /* 0x000000ffff0f7224 */ /* 0x000fe200078e0a0f */
[----:B------:R-:W-:Y:S01]  /*eb70*/  ULDC UR6, c[0x0][0x154] ;  /* 0x0000550000067ab9 */ /* 0x000fe20000000800 */
[----:B------:R-:W-:Y:S02]  /*eb80*/  IMAD.MOV.U32 R7, RZ, RZ, 0x1 ;  /* 0x00000001ff077424 */ /* 0x000fe400078e00ff */
[----:B------:R-:W1:Y:S01]  /*eb90*/  LDC R4, c[0x0][0x618] ;  /* 0x00018600ff047b82 */ /* 0x000e620000000800 */
[----:B------:R-:W-:-:S02]  /*eba0*/  IMAD.X R3, RZ, RZ, ~R0, P0 ;  /* 0x000000ffff037224 */ /* 0x000fc400000e0e00 */
[----:B------:R-:W-:Y:S02]  /*ebb0*/  IMAD R15, R17, R15, R14 ;  /* 0x0000000f110f7224 */ /* 0x000fe400078e020e */
[-C--:B------:R-:W-:Y:S02]  /*ebc0*/  IMAD R0, R3, R12.reuse, RZ ;  /* 0x0000000c03007224 */ /* 0x080fe400078e02ff */
[----:B------:R-:W-:Y:S01]  /*ebd0*/  IMAD.MOV.U32 R3, RZ, RZ, R22 ;  /* 0x000000ffff037224 */ /* 0x000fe200078e0016 */
[----:B------:R-:W2:Y:S01]  /*ebe0*/  LDC R6, c[0x0][0x608] ;  /* 0x00018200ff067b82 */ /* 0x000ea20000000800 */
[----:B------:R-:W-:-:S04]  /*ebf0*/  IMAD.WIDE.U32 R2, R5, R12, R2 ;  /* 0x0000000c05027225 */ /* 0x000fc800078e0002 */
[----:B------:R-:W-:-:S03]  /*ec00*/  IMAD R5, R5, R13, R0 ;  /* 0x0000000d05057224 */ /* 0x000fc600078e0200 */
[----:B------:R-:W5:Y:S01]  /*ec10*/  LDC R18, c[0x0][0x658] ;  /* 0x00019600ff127b82 */ /* 0x000f620000000800 */
[----:B------:R-:W-:Y:S01]  /*ec20*/  I2FP.F32.U32 R0, R16 ;  /* 0x0000001000007245 */ /* 0x000fe20000201000 */
[----:B------:R-:W-:Y:S01]  /*ec30*/  IMAD.IADD R3, R3, 0x1, R5 ;  /* 0x0000000103037824 */ /* 0x000fe200078e0205 */
[----:B0-----:R-:W-:Y:S01]  /*ec40*/  ISETP.NE.U32.AND P0, PT, R20, RZ, PT ;  /* 0x000000ff1400720c */ /* 0x001fe20003f05070 */
[----:B------:R-:W-:Y:S02]  /*ec50*/  IMAD.MOV.U32 R5, RZ, RZ, -0x1 ;  /* 0xffffffffff057424 */ /* 0x000fe400078e00ff */
[----:B------:R-:W-:Y:S02]  /*ec60*/  FMUL R0, R0, UR6 ;  /* 0x0000000600007c20 */ /* 0x000fe40008400000 */
[----:B------:R-:W0:Y:S01]  /*ec70*/  LDC R13, c[0x0][0x148] ;  /* 0x00005200ff0d7b82 */ /* 0x000e220000000800 */
[----:B-1----:R-:W-:Y:S01]  /*ec80*/  SHF.R.U64 R10, R2, R4, R3 ;  /* 0x00000004020a7219 */ /* 0x002fe20000001203 */
[----:B------:R1:W0:Y:S01]  /*ec90*/  F2I.U32.TRUNC.NTZ R12, R0 ;  /* 0x00000000000c7305 */ /* 0x000222000020f000 */
[----:B------:R-:W-:-:S02]  /*eca0*/  ISETP.NE.AND.EX P0, PT, R21, RZ, PT, P0 ;  /* 0x000000ff1500720c */ /* 0x000fc40003f05300 */
[----:B------:R-:W-:-:S03]  /*ecb0*/  SHF.R.U32.HI R3, RZ, R4, R3 ;  /* 0x00000004ff037219 */ /* 0x000fc60000011603 */
[----:B------:R-:W0:Y:S01]  /*ecc0*/  LDC R14, c[0x0][0x600] ;  /* 0x00018000ff0e7b82 */ /* 0x000e220000000800 */
[-CC-:B--2---:R-:W-:Y:S02]  /*ecd0*/  SHF.R.U64 R8, R10, R6.reuse, R3.reuse ;  /* 0x000000060a087219 */ /* 0x184fe40000001203 */
[----:B------:R-:W-:-:S05]  /*ece0*/  SHF.R.U32.HI R3, RZ, R6, R3 ;  /* 0x00000006ff037219 */ /* 0x000fca0000011603 */
[----:B------:R-:W2:Y:S01]  /*ecf0*/  LDC R19, c[0x0][0x648] ;  /* 0x00019200ff137b82 */ /* 0x000ea20000000800 */
[-CC-:B-----5:R-:W-:Y:S02]  /*ed00*/  SHF.R.U64 R11, R8, R18.reuse, R3.reuse ;  /* 0x00000012080b7219 */ /* 0x1a0fe40000001203 */
[-C--:B------:R-:W-:Y:S02]  /*ed10*/  SHF.L.U32 R5, R5, R18.reuse, RZ ;  /* 0x0000001205057219 */ /* 0x080fe400000006ff */
[-C--:B------:R-:W-:Y:S01]  /*ed20*/  SHF.R.U32.HI R3, RZ, R18.reuse, R3 ;  /* 0x00000012ff037219 */ /* 0x080fe20000011603 */
[----:B------:R-:W-:Y:S01]  /*ed30*/  IMAD.MOV.U32 R2, RZ, RZ, R11 ;  /* 0x000000ffff027224 */ /* 0x000fe200078e000b */
[----:B------:R-:W-:Y:S01]  /*ed40*/  SHF.L.U32 R40, R7, R18, RZ ;  /* 0x0000001207287219 */ /* 0x000fe200000006ff */
[----:B------:R-:W0:Y:S01]  /*ed50*/  LDC R22, c[0x0][0x638] ;  /* 0x00018e00ff167b82 */ /* 0x000e220000000800 */
[----:B------:R-:W-:-:S07]  /*ed60*/  LOP3.LUT R17, RZ, R5, RZ, 0x33, !PT ;  /* 0x00000005ff117212 */ /* 0x000fce00078e33ff */
[----:B------:R-:W0:Y:S01]  /*ed70*/  LDC R23, c[0x0][0x610] ;  /* 0x00018400ff177b82 */ /* 0x000e220000000800 */
[----:B-1----:R-:W-:Y:S05]  /*ed80*/  @!P0 BRA `(.L_x_299) ;  /* 0x0000000000288947 */ /* 0x002fea0003800000 */
        /* <DEDUP_REMOVED lines=10> */
.L_x_299:
[----:B--2---:R-:W-:Y:S01]  /*ee30*/  SHF.R.U64 R0, R2, R19, R3 ;  /* 0x0000001302007219 */ /* 0x004fe20000001203 */
[----:B0-----:R-:W-:Y:S01]  /*ee40*/  VIADD R3, R14, 0xffffffff ;  /* 0xffffffff0e037836 */ /* 0x001fe20000000000 */
[----:B------:R-:W-:Y:S01]  /*ee50*/  LOP3.LUT R5, R8, R17, RZ, 0xc0, !PT ;  /* 0x0000001108057212 */ /* 0x000fe200078ec0ff */
[----:B------:R-:W-:Y:S01]  /*ee60*/  IMAD.MOV R12, RZ, RZ, -R12 ;  /* 0x000000ffff0c7224 */ /* 0x000fe200078e0a0c */
[----:B------:R-:W-:Y:S01]  /*ee70*/  R2UR UR22, R24 ;  /* 0x00000000181672ca */ /* 0x000fe200000e0000 */
[----:B------:R-:W-:Y:S01]  /*ee80*/  IMAD.MOV R2, RZ, RZ, -R0 ;  /* 0x000000ffff027224 */ /* 0x000fe200078e0a00 */
[----:B------:R-:W-:Y:S01]  /*ee90*/  LOP3.LUT R3, R10, R3, RZ, 0xc0, !PT ;  /* 0x000000030a037212 */ /* 0x000fe200078ec0ff */
[----:B------:R-:W-:Y:S02]  /*eea0*/  IMAD R40, R40, R0, R5 ;  /* 0x0000000028287224 */ /* 0x000fe400078e0205 */
[----:B------:R-:W-:Y:S02]  /*eeb0*/  @P4 IMAD R15, R13, R12, R16 ;  /* 0x0000000c0d0f4224 */ /* 0x000fe400078e0210 */
[----:B------:R-:W-:-:S02]  /*eec0*/  IMAD R0, R2, R22, R11 ;  /* 0x0000001602007224 */ /* 0x000fc400078e020b */
[----:B------:R-:W-:Y:S02]  /*eed0*/  IMAD R40, R40, R23, R15 ;  /* 0x0000001728287224 */ /* 0x000fe400078e020f */
[----:B------:R-:W-:Y:S02]  /*eee0*/  IMAD R3, R0, R14, R3 ;  /* 0x0000000e00037224 */ /* 0x000fe400078e0203 */
[----:B------:R-:W-:-:S03]  /*eef0*/  IMAD.MOV.U32 R0, RZ, RZ, 0x1 ;  /* 0x00000001ff007424 */ /* 0x000fc600078e00ff */
[----:B------:R-:W-:Y:S02]  /*ef00*/  SEL R2, R3, R40, !P4 ;  /* 0x0000002803027207 */ /* 0x000fe40006000000 */
[----:B------:R-:W-:-:S03]  /*ef10*/  SEL R40, R40, R3, !P4 ;  /* 0x0000000328287207 */ /* 0x000fc60006000000 */
[----:B------:R2:W-:Y:S04]  /*ef20*/  STL [R1+0x88], R2 ;  /* 0x0000880201007387 */ /* 0x0005e80000100800 */
.L_x_297:
[----:B------:R0:W-:Y:S01]  /*ef30*/  STL [R1+0x8c], R40 ;  /* 0x00008c2801007387 */ /* 0x0001e20000100800 */
[----:B------:R-:W-:-:S13]  /*ef40*/  LOP3.LUT P0, RZ, R0, 0xff, RZ, 0xc0, !PT ;  /* 0x000000ff00ff7812 */ /* 0x000fda000780c0ff */
[----:B0-----:R-:W-:Y:S05]  /*ef50*/  @P0 BRA `(.L_x_300) ;  /* 0xffffff2400600947 */ /* 0x001fea000383ffff */
[----:B------:R-:W-:Y:S05]  /*ef60*/  EXIT ;  /* 0x000000000000794d */ /* 0x000fea0003800000 */
.L_x_8:
[----:B------:R-:W2:Y:S01]  /*ef70*/  LDL R22, [R1+0x84] ;  /* 0x0000840001167983 */ /* 0x000ea20000100800 */
[----:B------:R-:W-:-:S03]  /*ef80*/  ULDC.64 UR4, c[0x0][0x650] ;  /* 0x0001940000047ab9 */ /* 0x000fc60000000a00 */
[----:B0-----:R-:W3:Y:S01]  /*ef90*/  LDL R23, [R1+0x80] ;  /* 0x0000800001177983 */ /* 0x001ee20000100800 */
[----:B------:R-:W-:Y:S01]  /*efa0*/  PRMT R4, RZ, 0x7610, R4 ;  /* 0x00007610ff047816 */ /* 0x000fe20000000004 */
[----:B------:R-:W-:Y:S02]  /*efb0*/  IMAD.MOV.U32 R5, RZ, RZ, -0x1 ;  /* 0xffffffffff057424 */ /* 0x000fe400078e00ff */
[----:B------:R-:W-:Y:S02]  /*efc0*/  IMAD.MOV.U32 R7, RZ, RZ, -0x1 ;  /* 0xffffffffff077424 */ /* 0x000fe400078e00ff */
[----:B------:R-:W-:Y:S01]  /*efd0*/  IMAD.MOV.U32 R6, RZ, RZ, -0x1 ;  /* 0xffffffffff067424 */ /* 0x000fe200078e00ff */
[----:B--2---:R-:W-:-:S04]  /*efe0*/  ISETP.GE.U32.AND P0, PT, R22, UR4, PT ;  /* 0x0000000416007c0c */ /* 0x004fc8000bf06070 */
[----:B---3--:R-:W-:-:S13]  /*eff0*/  ISETP.GE.U32.AND.EX P0, PT, R23, UR5, PT, P0 ;  /* 0x0000000517007c0c */ /* 0x008fda000bf06100 */
[----:B------:R-:W-:Y:S05]  /*f000*/  @P0 BRA `(.L_x_301) ;  /* 0x00000004002c0947 */ /* 0x000fea0003800000 */
[----:B------:R-:W0:Y:S01]  /*f010*/  LDC.64 R14, c[0x0][0x628] ;  /* 0x00018a00ff0e7b82 */ /* 0x000e220000000a00 */
[----:B------:R-:W-:Y:S02]  /*f020*/  IMAD.MOV.U32 R8, RZ, RZ, R22 ;  /* 0x000000ffff087224 */ /* 0x000fe400078e0016 */
[----:B------:R-:W-:-:S05]  /*f030*/  IMAD.MOV.U32 R9, RZ, RZ, R23 ;  /* 0x000000ffff097224 */ /* 0x000fca00078e0017 */
[----:B------:R-:W1:Y:S08]  /*f040*/  LDC R10, c[0x0][0x630] ;  /* 0x00018c00ff0a7b82 */ /* 0x000e700000000800 */
[----:B------:R-:W2:Y:S01]  /*f050*/  LDC.64 R16, c[0x0][0x620] ;  /* 0x00018800ff107b82 */ /* 0x000ea20000000a00 */
[----:B0-----:R-:W-:-:S04]  /*f060*/  ISETP.NE.U32.AND P0, PT, R14, RZ, PT ;  /* 0x000000ff0e00720c */ /* 0x001fc80003f05070 */
[----:B------:R-:W-:-:S13]  /*f070*/  ISETP.NE.AND.EX P0, PT, R15, RZ, PT, P0 ;  /* 0x000000ff0f00720c */ /* 0x000fda0003f05300 */
[----:B-12---:R-:W-:Y:S05]  /*f080*/  @!P0 BRA `(.L_x_302) ;  /* 0x0000000000288947 */ /* 0x006fea0003800000 */
[----:B------:R-:W0:Y:S02]  /*f090*/  LDC R4, c[0x0][0x634] ;  /* 0x00018d00ff047b82 */ /* 0x000e240000000800 */
[----:B0-----:R-:W-:-:S05]  /*f0a0*/  IADD3 R9, P0, R22, R4, RZ ;  /* 0x0000000416097210 */ /* 0x001fca0007f1e0ff */
        /* <DEDUP_REMOVED lines=8> */
.L_x_302:
[----:B------:R-:W0:Y:S01]  /*f130*/  LDC.64 R20, c[0x0][0x640] ;  /* 0x00019000ff147b82 */ /* 0x000e220000000a00 */
[-CC-:B------:R-:W-:Y:S02]  /*f140*/  SHF.R.U64 R14, R8, R10.reuse, R9.reuse ;  /* 0x0000000a080e7219 */ /* 0x180fe40000001209 */
[----:B------:R-:W-:Y:S02]  /*f150*/  SHF.R.U32.HI R4, RZ, R10, R9 ;  /* 0x0000000aff047219 */ /* 0x000fe40000011609 */
[----:B------:R-:W-:-:S03]  /*f160*/  IADD3 R7, P0, RZ, -R14, RZ ;  /* 0x8000000eff077210 */ /* 0x000fc60007f1e0ff */
[----:B------:R-:W1:Y:S02]  /*f170*/  LDC R8, c[0x0][0x618] ;  /* 0x00018600ff087b82 */ /* 0x000e640000000800 */
[----:B------:R-:W-:Y:S02]  /*f180*/  IMAD.X R5, RZ, RZ, ~R4, P0 ;  /* 0x000000ffff057224 */ /* 0x000fe400000e0e04 */
[----:B------:R-:W-:Y:S02]  /*f190*/  IMAD.MOV.U32 R4, RZ, RZ, R22 ;  /* 0x000000ffff047224 */ /* 0x000fe400078e0016 */
[-C--:B------:R-:W-:Y:S02]  /*f1a0*/  IMAD R6, R5, R16.reuse, RZ ;  /* 0x0000001005067224 */ /* 0x080fe400078e02ff */
[----:B------:R-:W2:Y:S01]  /*f1b0*/  LDC R18, c[0x0][0x608] ;  /* 0x00018200ff127b82 */ /* 0x000ea20000000800 */
[----:B------:R-:W-:Y:S02]  /*f1c0*/  IMAD.MOV.U32 R5, RZ, RZ, R23 ;  /* 0x000000ffff057224 */ /* 0x000fe400078e0017 */
[----:B------:R-:W-:-:S05]  /*f1d0*/  IMAD.WIDE.U32 R4, R7, R16, R4 ;  /* 0x0000001007047225 */ /* 0x000fca00078e0004 */
[----:B------:R-:W3:Y:S01]  /*f1e0*/  LDC R19, c[0x0][0x658] ;  /* 0x00019600ff137b82 */ /* 0x000ee20000000800 */
[----:B------:R-:W-:Y:S01]  /*f1f0*/  IMAD R7, R7, R17, R6 ;  /* 0x0000001107077224 */ /* 0x000fe200078e0206 */
[----:B0-----:R-:W-:Y:S01]  /*f200*/  ISETP.NE.U32.AND P0, PT, R20, RZ, PT ;  /* 0x000000ff1400720c */ /* 0x001fe20003f05070 */
[----:B------:R-:W-:Y:S02]  /*f210*/  IMAD.MOV.U32 R6, RZ, RZ, -0x1 ;  /* 0xffffffffff067424 */ /* 0x000fe400078e00ff */
[----:B------:R-:W-:Y:S01]  /*f220*/  IMAD.IADD R5, R5, 0x1, R7 ;  /* 0x0000000105057824 */ /* 0x000fe200078e0207 */
[----:B------:R-:W-:Y:S02]  /*f230*/  ISETP.NE.AND.EX P0, PT, R21, RZ, PT, P0 ;  /* 0x000000ff1500720c */ /* 0x000fe40003f05300 */
[----:B------:R-:W0:Y:S02]  /*f240*/  LDC R17, c[0x0][0x600] ;  /* 0x00018000ff117b82 */ /* 0x000e240000000800 */
[----:B-1----:R-:W-:-:S02]  /*f250*/  SHF.R.U64 R10, R4, R8, R5 ;  /* 0x00000008040a7219 */ /* 0x002fc40000001205 */
[----:B------:R-:W-:-:S04]  /*f260*/  SHF.R.U32.HI R5, RZ, R8, R5 ;  /* 0x00000008ff057219 */ /* 0x000fc80000011605 */
[----:B------:R-:W1:Y:S01]  /*f270*/  LDC R22, c[0x0][0x648] ;  /* 0x00019200ff167b82 */ /* 0x000e620000000800 */
[-CC-:B--2---:R-:W-:Y:S02]  /*f280*/  SHF.R.U64 R15, R10, R18.reuse, R5.reuse ;  /* 0x000000120a0f7219 */ /* 0x184fe40000001205 */
[----:B------:R-:W-:Y:S01]  /*f290*/  SHF.R.U32.HI R4, RZ, R18, R5 ;  /* 0x00000012ff047219 */ /* 0x000fe20000011605 */
[----:B------:R-:W-:-:S04]  /*f2a0*/  IMAD.MOV.U32 R18, RZ, RZ, 0x1 ;  /* 0x00000001ff127424 */ /* 0x000fc800078e00ff */
[----:B------:R-:W2:Y:S01]  /*f2b0*/  LDC R23, c[0x0][0x638] ;  /* 0x00018e00ff177b82 */ /* 0x000ea20000000800 */
[-CC-:B---3--:R-:W-:Y:S02]  /*f2c0*/  SHF.R.U64 R16, R15, R19.reuse, R4.reuse ;  /* 0x000000130f107219 */ /* 0x188fe40000001204 */
[-C--:B------:R-:W-:Y:S02]  /*f2d0*/  SHF.L.U32 R6, R6, R19.reuse, RZ ;  /* 0x0000001306067219 */ /* 0x080fe400000006ff */
[----:B------:R-:W-:Y:S01]  /*f2e0*/  SHF.R.U32.HI R5, RZ, R19, R4 ;  /* 0x00000013ff057219 */ /* 0x000fe20000011604 */
[----:B------:R-:W-:Y:S01]  /*f2f0*/  IMAD.MOV.U32 R4, RZ, RZ, R16 ;  /* 0x000000ffff047224 */ /* 0x000fe200078e0010 */
[----:B------:R-:W-:Y:S01]  /*f300*/  LOP3.LUT R24, RZ, R6, RZ, 0x33, !PT ;  /* 0x00000006ff187212 */ /* 0x000fe200078e33ff */
[----:B------:R-:W3:Y:S01]  /*f310*/  LDC R25, c[0x0][0x610] ;  /* 0x00018400ff197b82 */ /* 0x000ee20000000800 */
[----:B------:R-:W-:Y:S05]  /*f320*/  @!P0 BRA `(.L_x_303) ;  /* 0x0000000000288947 */ /* 0x000fea0003800000 */
        /* <DEDUP_REMOVED lines=10> */
.L_x_303:
[----:B-1----:R-:W-:Y:S01]  /*f3d0*/  SHF.R.U64 R4, R4, R22, R5 ;  /* 0x0000001604047219 */ /* 0x002fe20000001205 */
[----:B0-----:R-:W-:Y:S01]  /*f3e0*/  VIADD R7, R17, 0xffffffff ;  /* 0xffffffff11077836 */ /* 0x001fe20000000000 */
[----:B------:R-:W-:Y:S01]  /*f3f0*/  SHF.L.U32 R18, R18, R19, RZ ;  /* 0x0000001312127219 */ /* 0x000fe200000006ff */
[----:B------:R-:W-:Y:S01]  /*f400*/  @P4 IMAD R0, R11, R12, R2 ;  /* 0x0000000c0b004224 */ /* 0x000fe200078e0202 */
[----:B------:R-:W-:Y:S01]  /*f410*/  LOP3.LUT R3, R15, R24, RZ, 0xc0, !PT ;  /* 0x000000180f037212 */ /* 0x000fe200078ec0ff */
[----:B------:R-:W-:Y:S01]  /*f420*/  IMAD.MOV R5, RZ, RZ, -R4 ;  /* 0x000000ffff057224 */ /* 0x000fe200078e0a04 */
[----:B------:R-:W-:Y:S01]  /*f430*/  LOP3.LUT R7, R10, R7, RZ, 0xc0, !PT ;  /* 0x000000070a077212 */ /* 0x000fe200078ec0ff */
[----:B------:R-:W-:Y:S02]  /*f440*/  IMAD.MOV.U32 R6, RZ, RZ, R14 ;  /* 0x000000ffff067224 */ /* 0x000fe400078e000e */
[----:B------:R-:W-:Y:S02]  /*f450*/  IMAD R3, R18, R4, R3 ;  /* 0x0000000412037224 */ /* 0x000fe400078e0203 */
[----:B--2---:R-:W-:-:S02]  /*f460*/  IMAD R2, R5, R23, R16 ;  /* 0x0000001705027224 */ /* 0x004fc400078e0210 */
[----:B---3--:R-:W-:Y:S02]  /*f470*/  IMAD R0, R3, R25, R0 ;  /* 0x0000001903007224 */ /* 0x008fe400078e0200 */
[----:B------:R-:W-:Y:S02]  /*f480*/  IMAD R5, R2, R17, R7 ;  /* 0x0000001102057224 */ /* 0x000fe400078e0207 */
[----:B------:R-:W-:-:S03]  /*f490*/  IMAD.MOV.U32 R4, RZ, RZ, 0x1 ;  /* 0x00000001ff047424 */ /* 0x000fc600078e00ff */
[----:B------:R-:W-:Y:S02]  /*f4a0*/  SEL R7, R5, R0, !P4 ;  /* 0x0000000005077207 */ /* 0x000fe40006000000 */
[----:B------:R-:W-:-:S07]  /*f4b0*/  SEL R5, R0, R5, !P4 ;  /* 0x0000000500057207 */ /* 0x000fce0006000000 */
.L_x_301:
[----:B------:R-:W-:-:S08]  /*f4c0*/  NOP ;  /* 0x0000000000007918 */ /* 0x000fd00000000000 */
[----:B------:R-:W0:-:S00]  /*f4d0*/  USETMAXREG.DEALLOC.CTAPOOL 0x28 ;  /* 0x00000028000079c8 */ /* 0x000e0000080e0500 */
[----:B------:R-:W-:-:S13]  /*f4e0*/  ISETP.NE.AND P0, PT, RZ, UR8, PT ;  /* 0x00000008ff007c0c */ /* 0x000fda000bf05270 */
[----:B------:R-:W-:Y:S05]  /*f4f0*/  @P0 EXIT ;  /* 0x000000000000094d */ /* 0x000fea0003800000 */
[----:B0-----:R-:W-:Y:S01]  /*f500*/  LOP3.LUT P0, RZ, R4, 0xff, RZ, 0xc0, !PT ;  /* 0x000000ff04ff7812 */ /* 0x001fe2000780c0ff */
[----:B------:R-:W-:Y:S02]  /*f510*/  IMAD.MOV.U32 R0, RZ, RZ, 0x1 ;  /* 0x00000001ff007424 */ /* 0x000fe400078e00ff */
[----:B------:R-:W-:-:S10]  /*f520*/  IMAD.MOV.U32 R8, RZ, RZ, RZ ;  /* 0x000000ffff087224 */ /* 0x000fd400078e00ff */
[----:B------:R-:W-:Y:S05]  /*f530*/  @!P0 BRA `(.L_x_304) ;  /* 0x0000000c009c8947 */ /* 0x000fea0003800000 */
[----:B------:R-:W0:Y:S01]  /*f540*/  S2UR UR8, SR_CgaCtaId ;  /* 0x00000000000879c3 */ /* 0x000e220000008800 */
[----:B------:R-:W-:Y:S01]  /*f550*/  ULDC UR4, c[0x0][0x28c] ;  /* 0x0000a30000047ab9 */ /* 0x000fe20000000800 */
[----:B------:R-:W-:Y:S01]  /*f560*/  ULDC UR5, c[0x0][0x600] ;  /* 0x0001800000057ab9 */ /* 0x000fe20000000800 */
[----:B------:R-:W-:Y:S01]  /*f570*/  UIADD3 UR14, UR4, 0x1f, URZ ;  /* 0x0000001f040e7890 */ /* 0x000fe2000fffe03f */
[----:B------:R-:W-:Y:S01]  /*f580*/  BSSY B0, `(.L_x_304) ;  /* 0x00000e2000007945 */ /* 0x000fe20003800000 */
[----:B------:R-:W-:Y:S01]  /*f590*/  ULDC UR11, c[0x0][0x658] ;  /* 0x00019600000b7ab9 */ /* 0x000fe20000000800 */
[----:B------:R-:W-:Y:S01]  /*f5a0*/  UMOV UR12, 0xffffffff ;  /* 0xffffffff000c7882 */ /* 0x000fe20000000000 */
[----:B------:R-:W-:Y:S01]  /*f5b0*/  UMOV UR16, 0x1 ;  /* 0x0000000100107882 */ /* 0x000fe20000000000 */
[----:B------:R-:W-:Y:S01]  /*f5c0*/  USHF.R.S32.HI UR15, URZ, 0x1f, UR14 ;  /* 0x0000001f3f0f7899 */ /* 0x000fe2000801140e */
[----:B------:R-:W-:Y:S01]  /*f5d0*/  IMAD.MOV.U32 R9, RZ, RZ, 0x1 ;  /* 0x00000001ff097424 */ /* 0x000fe200078e00ff */
[----:B------:R-:W-:Y:S01]  /*f5e0*/  ULDC UR9, c[0x0][0xc] ;  /* 0x0000030000097ab9 */ /* 0x000fe20000000800 */
[----:B------:R-:W-:Y:S01]  /*f5f0*/  UIADD3 UR4, UR5, -0x1, URZ ;  /* 0xffffffff05047890 */ /* 0x000fe2000fffe03f */
[----:B------:R-:W-:Y:S01]  /*f600*/  IMAD.MOV.U32 R0, RZ, RZ, 0x1 ;  /* 0x00000001ff007424 */ /* 0x000fe200078e00ff */
[----:B------:R-:W-:Y:S01]  /*f610*/  USHF.L.U32 UR18, UR12, UR11, URZ ;  /* 0x0000000b0c127299 */ /* 0x000fe2000800063f */
[----:B------:R-:W-:Y:S01]  /*f620*/  IMAD.MOV.U32 R8, RZ, RZ, RZ ;  /* 0x000000ffff087224 */ /* 0x000fe200078e00ff */
[----:B------:R-:W-:Y:S01]  /*f630*/  USHF.L.U32 UR5, UR16, UR11, URZ ;  /* 0x0000000b10057299 */ /* 0x000fe2000800063f */
[----:B------:R-:W-:Y:S01]  /*f640*/  ULDC UR12, c[0x0][0x10] ;  /* 0x00000400000c7ab9 */ /* 0x000fe20000000800 */
[----:B------:R-:W-:Y:S01]  /*f650*/  ULEA.HI UR15, UR15, UR14, URZ, 0x5 ;  /* 0x0000000e0f0f7291 */ /* 0x000fe2000f8f283f */
[----:B------:R-:W-:Y:S01]  /*f660*/  UMOV UR22, 0x5 ;  /* 0x0000000500167882 */ /* 0x000fe20000000000 */
[----:B------:R-:W-:-:S02]  /*f670*/  ULOP3.LUT UR29, UR13, 0x2, URZ, 0xfc, !UPT ;  /* 0x000000020d1d7892 */ /* 0x000fc4000f8efc3f */
[----:B------:R-:W-:Y:S02]  /*f680*/  USHF.R.S32.HI UR19, URZ, 0x5, UR15 ;  /* 0x000000053f137899 */ /* 0x000fe4000801140f */
[----:B0-----:R-:W-:Y:S02]  /*f690*/  ULOP3.LUT UR10, UR8, 0x1, URZ, 0xc0, !UPT ;  /* 0x00000001080a7892 */ /* 0x001fe4000f8ec03f */
[----:B------:R-:W-:Y:S02]  /*f6a0*/  USHF.R.U32.HI UR30, URZ, 0x1, UR8 ;  /* 0x000000013f1e7899 */ /* 0x000fe40008011608 */
[----:B------:R-:W-:Y:S02]  /*f6b0*/  USHF.L.U32 UR6, UR8, 0x6, URZ ;  /* 0x0000000608067899 */ /* 0x000fe4000800063f */
[----:B------:R-:W-:Y:S02]  /*f6c0*/  USHF.L.U32 UR7, UR8, 0xb, URZ ;  /* 0x0000000b08077899 */ /* 0x000fe4000800063f */
[----:B------:R-:W-:-:S02]  /*f6d0*/  ULOP3.LUT UR8, UR8, 0xfffffffe, URZ, 0xc0, !UPT ;  /* 0xfffffffe08087892 */ /* 0x000fc4000f8ec03f */
[----:B------:R-:W-:Y:S02]  /*f6e0*/  UISETP.GT.U32.AND UP0, UPT, UR10, 0xffff, UPT ;  /* 0x0000ffff0a00788c */ /* 0x000fe4000bf04070 */
[----:B------:R-:W-:Y:S02]  /*f6f0*/  USHF.L.U32 UR20, UR16, UR8, URZ ;  /* 0x0000000810147299 */ /* 0x000fe4000800063f */
[----:B------:R-:W-:Y:S02]  /*f700*/  ULOP3.LUT UR11, UR8, 0x1, URZ, 0xfc, !UPT ;  /* 0x00000001080b7892 */ /* 0x000fe4000f8efc3f */
[----:B------:R-:W-:Y:S02]  /*f710*/  UIMAD.WIDE.U32 UR8, UR9, UR12, URZ ;  /* 0x0000000c090872a5 */ /* 0x000fe4000f8e003f */
[----:B------:R-:W-:Y:S01]  /*f720*/  USEL UR10, UR10, 0xffff, !UP0 ;  /* 0x0000ffff0a0a7887 */ /* 0x000fe2000c000000 */
[----:B------:R-:W-:Y:S01]  /*f730*/  ULDC UR12, c[0x0][0x14] ;  /* 0x00000500000c7ab9 */ /* 0x000fe20000000800 */
[----:B------:R-:W-:-:S02]  /*f740*/  USHF.L.U32 UR11, UR16, UR11, URZ ;  /* 0x0000000b100b7299 */ /* 0x000fc4000800063f */
[----:B------:R-:W-:Y:S02]  /*f750*/  UIMAD.WIDE.U32 UR24, UR8, UR12, URZ ;  /* 0x0000000c081872a5 */ /* 0x000fe4000f8e003f */
[----:B------:R-:W-:Y:S02]  /*f760*/  UIMAD UR21, UR9, UR12, URZ ;  /* 0x0000000c091572a4 */ /* 0x000fe4000f8e023f */
[----:B------:R-:W-:Y:S02]  /*f770*/  ULOP3.LUT UR10, UR10, 0xffff, URZ, 0xc0, !UPT ;  /* 0x0000ffff0a0a7892 */ /* 0x000fe4000f8ec03f */
[----:B------:R-:W-:Y:S02]  /*f780*/  ULOP3.LUT UR6, UR6, 0x40, URZ, 0xc0, !UPT ;  /* 0x0000004006067892 */ /* 0x000fe4000f8ec03f */
[----:B------:R-:W-:Y:S02]  /*f790*/  ULOP3.LUT UR7, UR7, 0x800, URZ, 0xc0, !UPT ;  /* 0x0000080007077892 */ /* 0x000fe4000f8ec03f */
[----:B------:R-:W-:-:S02]  /*f7a0*/  ULOP3.LUT UR18, URZ, UR18, URZ, 0x33, !UPT ;  /* 0x000000123f127292 */ /* 0x000fc4000f8e333f */
[----:B------:R-:W-:Y:S02]  /*f7b0*/  ULOP3.LUT UR20, UR20, UR11, URZ, 0xfc, !UPT ;  /* 0x0000000b14147292 */ /* 0x000fe4000f8efc3f */
[----:B------:R-:W-:Y:S02]  /*f7c0*/  UIADD3 UR21, UR25, UR21, URZ ;  /* 0x0000001519157290 */ /* 0x000fe4000fffe03f */
[----:B------:R-:W-:Y:S02]  /*f7d0*/  USHF.L.U32 UR22, UR22, UR10, URZ ;  /* 0x0000000a16167299 */ /* 0x000fe4000800063f */
[----:B------:R-:W-:Y:S01]  /*f7e0*/  UIADD3 UR31, UR19, 0x1, URZ ;  /* 0x00000001131f7890 */ /* 0x000fe2000fffe03f */
[----:B------:R-:W-:-:S11]  /*f7f0*/  ULDC.64 UR32, c[0x0][0x198] ;  /* 0x0000660000207ab9 */ /* 0x000fd60000000a00 */
.L_x_315:
[----:B------:R-:W-:-:S03]  /*f800*/  UMOV UR8, 0xffffffff ;  /* 0xffffffff00087882 */ /* 0x000fc60000000000 */
[----:B------:R-:W-:Y:S05]  /*f810*/  BRA.DIV UR8, `(.L_x_305) ;  /* 0x0000001608d87947 */ /* 0x000fea000b800000 */
[----:B------:R-:W-:-:S13]  /*f820*/  ELECT P0, URZ, PT ;  /* 0x00000000003f782f */ /* 0x000fda0003800000 */
.L_x_340:
[----:B------:R-:W0:Y:S01]  /*f830*/  LDC R2, c[0x0][0x28c] ;  /* 0x0000a300ff027b82 */ /* 0x000e220000000800 */
[----:B------:R-:W-:Y:S01]  /*f840*/  BSSY B1, `(.L_x_306) ;  /* 0x000003d000017945 */ /* 0x000fe20003800000 */
[----:B0-----:R-:W-:-:S13]  /*f850*/  ISETP.LT.OR P0, PT, R2, 0x1, !P0 ;  /* 0x000000010200780c */ /* 0x001fda0004701670 */
[----:B------:R-:W-:Y:S05]  /*f860*/  @P0 BRA `(.L_x_307) ;  /* 0x0000000000e80947 */ /* 0x000fea0003800000 */
[----:B------:R-:W-:Y:S01]  /*f870*/  LEA R5, R5, UR30, 0x1 ;  /* 0x0000001e05057c11 */ /* 0x000fe2000f8e08ff */
[----:B------:R-:W-:Y:S01]  /*f880*/  IMAD.MOV.U32 R13, RZ, RZ, RZ ;  /* 0x000000ffff0d7224 */ /* 0x000fe200078e00ff */
[----:B------:R-:W-:Y:S01]  /*f890*/  LEA R7, R7, UR6, 0x7 ;  /* 0x0000000607077c11 */ /* 0x000fe2000f8e38ff */
[----:B------:R-:W-:Y:S02]  /*f8a0*/  IMAD.U32 R14, RZ, RZ, UR31 ;  /* 0x0000001fff0e7e24 */ /* 0x000fe4000f8e00ff */
[----:B------:R-:W-:Y:S02]  /*f8b0*/  IMAD.MOV.U32 R2, RZ, RZ, R0 ;  /* 0x000000ffff027224 */ /* 0x000fe400078e0000 */
[----:B------:R-:W-:Y:S02]  /*f8c0*/  IMAD.MOV.U32 R3, RZ, RZ, R8 ;  /* 0x000000ffff037224 */ /* 0x000fe400078e0008 */
[----:B------:R-:W-:-:S07]  /*f8d0*/  IMAD.SHL.U32 R10, R5, 0x80, RZ ;  /* 0x00000080050a7824 */ /* 0x000fce00078e00ff */
.L_x_310:
[----:B------:R-:W0:Y:S01]  /*f8e0*/  S2R R5, SR_CgaCtaId ;  /* 0x0000000000057919 */ /* 0x000e220000008800 */
[----:B------:R-:W-:Y:S01]  /*f8f0*/  MOV R4, 0x400 ;  /* 0x0000040000047802 */ /* 0x000fe20000000f00 */
[----:B------:R-:W1:Y:S03]  /*f900*/  S2R R15, SR_TID.X ;  /* 0x00000000000f7919 */ /* 0x000e660000002100 */
[----:B0-----:R-:W-:Y:S02]  /*f910*/  LEA R12, R5, R4, 0x18 ;  /* 0x00000004050c7211 */ /* 0x001fe400078ec0ff */
[----:B------:R-:W-:Y:S02]  /*f920*/  SHF.L.U32 R4, R2, 0x1f, RZ ;  /* 0x0000001f02047819 */ /* 0x000fe400000006ff */
[----:B-1----:R-:W-:Y:S01]  /*f930*/  LOP3.LUT P1, RZ, R15, 0x7f, RZ, 0xc0, !PT ;  /* 0x0000007f0fff7812 */ /* 0x002fe2000782c0ff */
[----:B------:R-:W-:-:S04]  /*f940*/  IMAD R11, R3, 0x8, R12 ;  /* 0x00000008030b7824 */ /* 0x000fc800078e020c */
[----:B------:R-:W0:Y:S08]  /*f950*/  SYNCS.PHASECHK.TRANS64.TRYWAIT P0, [R11+URZ+0x90], R4 ;  /* 0x000090040b0075a7 */ /* 0x000e30000800017f */
[----:B------:R-:W1:Y:S01]  /*f960*/  @!P1 LDC R5, c[0x0][0x500] ;  /* 0x00014000ff059b82 */ /* 0x000e620000000800 */
[----:B0-----:R-:W-:Y:S05]  /*f970*/  @!P0 BRA `(.L_x_308) ;  /* 0x0000001400a08947 */ /* 0x001fea0003800000 */
.L_x_341:
[----:B------:R-:W-:Y:S01]  /*f980*/  UPRMT UR8, UR29, 0x9910, URZ ;  /* 0x000099101d087896 */ /* 0x000fe2000800003f */
[----:B-1----:R1:W-:Y:S03]  /*f990*/  @!P1 SYNCS.ARRIVE.TRANS64 RZ, [R11+URZ], R5 ;  /* 0x000000050bff99a7 */ /* 0x0023e6000800003f */
[----:B------:R-:W-:-:S06]  /*f9a0*/  UISETP.NE.AND UP0, UPT, UR8, 0x2, UPT ;  /* 0x000000020800788c */ /* 0x000fcc000bf05270 */
[----:B------:R-:W-:-:S13]  /*f9b0*/  PLOP3.LUT P0, PT, PT, PT, UP0, 0x80, 0x0 ;  /* 0x000000000000781c */ /* 0x000fda0003f0f008 */
[----:B-1----:R-:W-:Y:S05]  /*f9c0*/  @P0 BRA `(.L_x_309) ;  /* 0x0000000000040947 */ /* 0x002fea0003800000 */
[----:B------:R-:W-:Y:S01]  /*f9d0*/  BPT.TRAP 0x1 ;  /* 0x000000040000795c */ /* 0x000fe20000300000 */
.L_x_309:
[C---:B0-----:R-:W-:Y:S01]  /*f9e0*/  LEA R4, R3.reuse, UR30, 0x1 ;  /* 0x0000001e03047c11 */ /* 0x041fe2000f8e08ff */
[----:B------:R-:W-:Y:S01]  /*f9f0*/  VIADD R14, R14, 0xffffffff ;  /* 0xffffffff0e0e7836 */ /* 0x000fe20000000000 */
[----:B------:R-:W-:Y:S01]  /*fa00*/  R2UR UR11, R3 ;  /* 0x00000000030b72ca */ /* 0x000fe200000e0000 */
[----:B------:R-:W-:Y:S01]  /*fa10*/  UIADD3 UR14, UP0, UR32, 0xf0, URZ ;  /* 0x000000f0200e7890 */ /* 0x000fe2000ff1e03f */
[----:B------:R-:W-:Y:S01]  /*fa20*/  R2UR UR26, R12 ;  /* 0x000000000c1a72ca */ /* 0x000fe200000e0000 */
[----:B------:R-:W-:Y:S01]  /*fa30*/  IMAD.U32 R4, R4, 0x1000, R12 ;  /* 0x0000100004047824 */ /* 0x000fe200078e000c */
[----:B------:R-:W-:Y:S01]  /*fa40*/  R2UR UR27, R10 ;  /* 0x000000000a1b72ca */ /* 0x000fe200000e0000 */
[----:B------:R-:W-:Y:S01]  /*fa50*/  UIADD3 UR34, UP1, UR32, 0x1f0, URZ ;  /* 0x000001f020227890 */ /* 0x000fe2000ff3e03f */
[----:B------:R-:W-:Y:S01]  /*fa60*/  R2UR UR9, R11 ;  /* 0x000000000b0972ca */ /* 0x000fe200000e0000 */
[----:B------:R-:W-:Y:S01]  /*fa70*/  UIADD3.X UR15, URZ, UR33, URZ, UP0, !UPT ;  /* 0x000000213f0f7290 */ /* 0x000fe200087fe43f */
[----:B------:R-:W-:Y:S01]  /*fa80*/  R2UR UR8, R4 ;  /* 0x00000000040872ca */ /* 0x000fe200000e0000 */
[----:B------:R-:W-:Y:S01]  /*fa90*/  UPRMT UR23, URZ, 0x5410, UR22 ;  /* 0x000054103f177896 */ /* 0x000fe20008000016 */
[----:B------:R-:W-:Y:S01]  /*faa0*/  R2UR UR10, R13 ;  /* 0x000000000d0a72ca */ /* 0x000fe200000e0000 */
[----:B------:R-:W-:Y:S01]  /*fab0*/  VIADD R3, R3, 0x1 ;  /* 0x0000000103037836 */ /* 0x000fe20000000000 */
[----:B------:R-:W-:Y:S01]  /*fac0*/  R2UR UR12, R6 ;  /* 0x00000000060c72ca */ /* 0x000fe200000e0000 */
[----:B------:R-:W-:Y:S01]  /*fad0*/  ULEA UR11, UR11, UR7, 0xc ;  /* 0x000000070b0b7291 */ /* 0x000fe2000f8e603f */
[----:B------:R-:W-:Y:S01]  /*fae0*/  R2UR UR28, R7 ;  /* 0x00000000071c72ca */ /* 0x000fe200000e0000 */
[----:B------:R-:W-:Y:S01]  /*faf0*/  UPRMT UR36, URZ, 0x5410, UR20 ;  /* 0x000054103f247896 */ /* 0x000fe20008000014 */
[----:B------:R-:W-:Y:S01]  /*fb00*/  ISETP.GT.AND P1, PT, R14, 0x1, PT ;  /* 0x000000010e00780c */ /* 0x000fe20003f24270 */
[----:B------:R-:W-:Y:S01]  /*fb10*/  UIADD3 UR26, UR26, 0x24200, UR11 ;  /* 0x000242001a1a7890 */ /* 0x000fe2000fffe00b */
[----:B------:R-:W-:Y:S01]  /*fb20*/  ISETP.NE.AND P0, PT, R3, 0x12, PT ;  /* 0x000000120300780c */ /* 0x000fe20003f05270 */
[----:B------:R-:W-:Y:S01]  /*fb30*/  UIADD3.X UR35, URZ, UR33, URZ, UP1, !UPT ;  /* 0x000000213f237290 */ /* 0x000fe20008ffe43f */
[----:B------:R-:W-:Y:S01]  /*fb40*/  VIADD R13, R13, 0x20 ;  /* 0x000000200d0d7836 */ /* 0x000fe20000000000 */
[----:B------:R-:W-:Y:S01]  /*fb50*/  UIADD3 UR8, UR8, 0x200, URZ ;  /* 0x0000020008087890 */ /* 0x000fe2000fffe03f */
[----:B------:R-:W-:Y:S01]  /*fb60*/  SEL R5, RZ, 0x1, P0 ;  /* 0x00000001ff057807 */ /* 0x000fe20000000000 */
[----:B------:R-:W-:Y:S01]  /*fb70*/  UMOV UR16, 0x0 ;  /* 0x0000000000107882 */ /* 0x000fe20000000000 */
[----:B------:R-:W-:Y:S01]  /*fb80*/  UMOV UR17, 0x10000000 ;  /* 0x1000000000117882 */ /* 0x000fe20000000000 */
[----:B------:R-:W-:Y:S01]  /*fb90*/  UMOV UR11, UR27 ;  /* 0x0000001b000b7c82 */ /* 0x000fe20008000000 */
[----:B------:R-:W-:-:S02]  /*fba0*/  LOP3.LUT R2, R2, R5, RZ, 0x3c, !PT ;  /* 0x0000000502027212 */ /* 0x000fc400078e3cff */
[----:B------:R-:W-:Y:S02]  /*fbb0*/  SEL R3, R3, RZ, P0 ;  /* 0x000000ff03037207 */ /* 0x000fe40000000000 */
[----:B------:R0:W-:Y:S02]  /*fbc0*/  UTMALDG.3D.MULTICAST [UR8], [UR14], UR23, desc[UR16] ;  /* 0x000010080e0073b4 */ /* 0x0001e40008011817 */
[----:B0-----:R-:W-:Y:S01]  /*fbd0*/  UMOV UR8, UR26 ;  /* 0x0000001a00087c82 */ /* 0x001fe20008000000 */
[----:B------:R-:W-:Y:S02]  /*fbe0*/  UMOV UR11, UR28 ;  /* 0x0000001c000b7c82 */ /* 0x000fe40008000000 */
[----:B------:R0:W-:Y:S02]  /*fbf0*/  UTMALDG.3D.MULTICAST [UR8], [UR34], UR36, desc[UR16] ;  /* 0x00001008220073b4 */ /* 0x0001e40008011824 */
[----:B0-----:R-:W-:Y:S05]  /*fc00*/  @P1 BRA `(.L_x_310) ;  /* 0xfffffffc00341947 */ /* 0x001fea000383ffff */
.L_x_307:
[----:B------:R-:W-:Y:S05]  /*fc10*/  BSYNC B1 ;  /* 0x0000000000017941 */ /* 0x000fea0003800000 */
.L_x_306:
[----:B------:R-:W2:Y:S01]  /*fc20*/  LDL.LU R15, [R1+0x80] ;  /* 0x00008000010f7983 */ /* 0x000ea20000300800 */
[----:B------:R-:W-:Y:S01]  /*fc30*/  LOP3.LUT P1, RZ, R9, 0xff, RZ, 0xc0, !PT ;  /* 0x000000ff09ff7812 */ /* 0x000fe2000782c0ff */
[----:B------:R-:W-:Y:S01]  /*fc40*/  VIADD R8, R8, UR19 ;  /* 0x0000001308087c36 */ /* 0x000fe20008000000 */
[----:B------:R-:W-:Y:S01]  /*fc50*/  ULDC.64 UR8, c[0x0][0x650] ;  /* 0x0001940000087ab9 */ /* 0x000fe20000000a00 */
[----:B------:R-:W3:Y:S01]  /*fc60*/  LDL.LU R12, [R1+0x84] ;  /* 0x00008400010c7983 */ /* 0x000ee20000300800 */
[----:B------:R-:W-:Y:S01]  /*fc70*/  IMAD.U32 R5, RZ, RZ, UR19 ;  /* 0x00000013ff057e24 */ /* 0x000fe2000f8e00ff */
[----:B------:R-:W-:Y:S01]  /*fc80*/  UISETP.GE.U32.AND UP0, UPT, UR19, 0x12, UPT ;  /* 0x000000121300788c */ /* 0x000fe2000bf06070 */
[----:B------:R-:W-:Y:S01]  /*fc90*/  ISETP.GT.U32.AND P0, PT, R8, 0x11, PT ;  /* 0x000000110800780c */ /* 0x000fe20003f04070 */
[----:B------:R-:W-:Y:S01]  /*fca0*/  BSSY B1, `(.L_x_311) ;  /* 0x000006d000017945 */ /* 0x000fe20003800000 */
[----:B------:R-:W-:Y:S01]  /*fcb0*/  IMAD.MOV.U32 R7, RZ, RZ, -0x1 ;  /* 0xffffffffff077424 */ /* 0x000fe200078e00ff */
[----:B------:R-:W-:Y:S01]  /*fcc0*/  PRMT R9, RZ, 0x7610, R9 ;  /* 0x00007610ff097816 */ /* 0x000fe20000000009 */
[----:B------:R-:W-:Y:S01]  /*fcd0*/  IMAD.MOV.U32 R6, RZ, RZ, -0x1 ;  /* 0xffffffffff067424 */ /* 0x000fe200078e00ff */
[----:B------:R-:W-:-:S02]  /*fce0*/  ISETP.LT.U32.AND P0, PT, R5, 0x12, P0 ;  /* 0x000000120500780c */ /* 0x000fc40000701070 */
[----:B------:R-:W0:Y:S01]  /*fcf0*/  @P1 S2R R3, SR_CgaCtaId ;  /* 0x0000000000031919 */ /* 0x000e220000008800 */
[----:B------:R-:W-:Y:S02]  /*fd00*/  @P1 MOV R2, 0x400 ;  /* 0x0000040000021802 */ /* 0x000fe40000000f00 */
[----:B------:R-:W-:Y:S02]  /*fd10*/  PLOP3.LUT P2, PT, PT, PT, UP0, 0x80, 0x0 ;  /* 0x000000000000781c */ /* 0x000fe40003f4f008 */
[----:B0-----:R-:W-:Y:S01]  /*fd20*/  @P1 LEA R4, R3, R2, 0x18 ;  /* 0x0000000203041211 */ /* 0x001fe200078ec0ff */
[----:B------:R-:W-:-:S03]  /*fd30*/  IMAD.WIDE.U32 R2, R8, 0x38e38e39, RZ ;  /* 0x38e38e3908027825 */ /* 0x000fc600078e00ff */
[----:B------:R0:W-:Y:S02]  /*fd40*/  @P1 SYNCS.ARRIVE.TRANS64.A1T0 RZ, [R4+URZ+0x138], RZ ;  /* 0x000138ff04ff19a7 */ /* 0x0001e4000810003f */
[----:B------:R-:W-:Y:S02]  /*fd50*/  SHF.R.U32.HI R5, RZ, 0x2, R3 ;  /* 0x00000002ff057819 */ /* 0x000fe40000011603 */
[----:B------:R-:W-:Y:S02]  /*fd60*/  SEL R3, RZ, 0x1, !P0 ;  /* 0x00000001ff037807 */ /* 0x000fe40004000000 */
[----:B------:R-:W-:Y:S01]  /*fd70*/  PRMT R2, RZ, 0x7610, R2 ;  /* 0x00007610ff027816 */ /* 0x000fe20000000002 */
[----:B------:R-:W-:Y:S01]  /*fd80*/  IMAD R8, R5, -0x12, R8 ;  /* 0xffffffee05087824 */ /* 0x000fe200078e0208 */
[----:B------:R-:W-:-:S04]  /*fd90*/  LOP3.LUT R0, R0, R3, RZ, 0x3c, !PT ;  /* 0x0000000300007212 */ /* 0x000fc800078e3cff */
[----:B------:R-:W-:Y:S01]  /*fda0*/  @P2 LOP3.LUT R0, R0, 0x1, R5, 0x78, !PT ;  /* 0x0000000100002812 */ /* 0x000fe200078e7805 */
[----:B------:R-:W-:Y:S01]  /*fdb0*/  IMAD.MOV.U32 R5, RZ, RZ, -0x1 ;  /* 0xffffffffff057424 */ /* 0x000fe200078e00ff */
[----:B---3--:R-:W-:-:S04]  /*fdc0*/  IADD3 R12, P1, R12, UR24, RZ ;  /* 0x000000180c0c7c10 */ /* 0x008fc8000ff3e0ff */
[----:B--2---:R-:W-:Y:S01]  /*fdd0*/  IADD3.X R15, R15, UR21, RZ, P1, !PT ;  /* 0x000000150f0f7c10 */ /* 0x004fe20008ffe4ff */
[----:B------:R0:W-:Y:S01]  /*fde0*/  STL [R1+0x84], R12 ;  /* 0x0000840c01007387 */ /* 0x0001e20000100800 */
[----:B------:R-:W-:-:S03]  /*fdf0*/  ISETP.GE.U32.AND P0, PT, R12, UR8, PT ;  /* 0x000000080c007c0c */ /* 0x000fc6000bf06070 */
[----:B------:R0:W-:Y:S01]  /*fe00*/  STL [R1+0x80], R15 ;  /* 0x0000800f01007387 */ /* 0x0001e20000100800 */
[----:B------:R-:W-:-:S13]  /*fe10*/  ISETP.GE.U32.AND.EX P0, PT, R15, UR9, PT, P0 ;  /* 0x000000090f007c0c */ /* 0x000fda000bf06100 */
[----:B0-----:R-:W-:Y:S05]  /*fe20*/  @P0 BRA `(.L_x_312) ;  /* 0x0000000400500947 */ /* 0x001fea0003800000 */
[----:B------:R-:W-:Y:S01]  /*fe30*/  ULDC.64 UR8, c[0x0][0x628] ;  /* 0x00018a0000087ab9 */ /* 0x000fe20000000a00 */
[----:B------:R-:W0:Y:S01]  /*fe40*/  S2R R11, SR_CTAID.X ;  /* 0x00000000000b7919 */ /* 0x000e220000002500 */
[----:B------:R-:W-:Y:S01]  /*fe50*/  ISETP.NE.U32.AND P0, PT, RZ, UR8, PT ;  /* 0x00000008ff007c0c */ /* 0x000fe2000bf05070 */
[----:B------:R-:W-:Y:S01]  /*fe60*/  ULDC UR11, c[0x0][0x630] ;  /* 0x00018c00000b7ab9 */ /* 0x000fe20000000800 */
[----:B------:R-:W-:Y:S01]  /*fe70*/  IMAD.MOV.U32 R2, RZ, RZ, R12 ;  /* 0x000000ffff027224 */ /* 0x000fe200078e000c */
[----:B------:R-:W1:Y:S01]  /*fe80*/  S2R R10, SR_CTAID.Y ;  /* 0x00000000000a7919 */ /* 0x000e620000002600 */
[----:B------:R-:W-:Y:S01]  /*fe90*/  ISETP.NE.AND.EX P0, PT, RZ, UR9, PT, P0 ;  /* 0x00000009ff007c0c */ /* 0x000fe2000bf05300 */
[----:B------:R-:W-:-:S12]  /*fea0*/  IMAD.MOV.U32 R3, RZ, RZ, R15 ;  /* 0x000000ffff037224 */ /* 0x000fd800078e000f */
[----:B------:R-:W-:Y:S05]  /*feb0*/  @!P0 BRA `(.L_x_313) ;  /* 0x0000000000288947 */ /* 0x000fea0003800000 */
[----:B------:R-:W-:Y:S02]  /*fec0*/  ULDC UR10, c[0x0][0x634] ;  /* 0x00018d00000a7ab9 */ /* 0x000fe40000000800 */
[----:B------:R-:W-:-:S05]  /*fed0*/  IADD3 R7, P0, R12, UR10, RZ ;  /* 0x0000000a0c077c10 */ /* 0x000fca000ff1e0ff */
[----:B------:R-:W-:-:S04]  /*fee0*/  IMAD.X R13, RZ, RZ, R15, P0 ;  /* 0x000000ffff0d7224 */ /* 0x000fc800000e060f */
[----:B------:R-:W-:-:S04]  /*fef0*/  IMAD.WIDE.U32 R4, R13, UR8, RZ ;  /* 0x000000080d047c25 */ /* 0x000fc8000f8e00ff */
[----:B------:R-:W-:-:S04]  /*ff00*/  IMAD.WIDE.U32 R4, P0, R7, UR9, R4 ;  /* 0x0000000907047c25 */ /* 0x000fc8000f800004 */
[----:B------:R-:W-:-:S04]  /*ff10*/  IMAD.WIDE.U32 R6, R7, UR8, RZ ;  /* 0x0000000807067c25 */ /* 0x000fc8000f8e00ff */
[----:B------:R-:W-:Y:S01]  /*ff20*/  IMAD.X R3, RZ, RZ, RZ, P0 ;  /* 0x000000ffff037224 */ /* 0x000fe200000e06ff */
[----:B------:R-:W-:Y:S01]  /*ff30*/  IADD3 RZ, P0, R7, R4, RZ ;  /* 0x0000000407ff7210 */ /* 0x000fe20007f1e0ff */
[----:B------:R-:W-:-:S04]  /*ff40*/  IMAD.MOV.U32 R2, RZ, RZ, R5 ;  /* 0x000000ffff027224 */ /* 0x000fc800078e0005 */
[----:B------:R-:W-:-:S08]  /*ff50*/  IMAD.WIDE.U32.X R2, R13, UR9, R2, P0 ;  /* 0x000000090d027c25 */ /* 0x000fd000080e0402 */
.L_x_313:
[--C-:B------:R-:W-:Y:S01]  /*ff60*/  SHF.R.U64 R6, R2, UR11, R3.reuse ;  /* 0x0000000b02067c19 */ /* 0x100fe20008001203 */
[----:B------:R-:W-:Y:S01]  /*ff70*/  ULDC.64 UR8, c[0x0][0x620] ;  /* 0x0001880000087ab9 */ /* 0x000fe20000000a00 */
[----:B------:R-:W-:Y:S01]  /*ff80*/  SHF.R.U32.HI R2, RZ, UR11, R3 ;  /* 0x0000000bff027c19 */ /* 0x000fe20008011603 */
[----:B------:R-:W-:Y:S01]  /*ff90*/  IMAD.MOV.U32 R3, RZ, RZ, R15 ;  /* 0x000000ffff037224 */ /* 0x000fe200078e000f */
[----:B------:R-:W-:Y:S01]  /*ffa0*/  IADD3 R5, P0, RZ, -R6, RZ ;  /* 0x80000006ff057210 */ /* 0x000fe20007f1e0ff */
[----:B------:R-:W2:Y:S01]  /*ffb0*/  LDC R16, c[0x0][0x144] ;  /* 0x00005100ff107b82 */ /* 0x000ea20000000800 */
[----:B0-----:R-:W-:Y:S01]  /*ffc0*/  I2FP.F32.U32 R7, R11 ;  /* 0x0000000b00077245 */ /* 0x001fe20000201000 */
[----:B------:R-:W-:Y:S01]  /*ffd0*/  ULDC.64 UR14, c[0x0][0x640] ;  /* 0x00019000000e7ab9 */ /* 0x000fe20000000a00 */
[----:B------:R-:W-:Y:S01]  /*ffe0*/  ULDC UR10, c[0x0][0x608] ;  /* 0x00018200000a7ab9 */ /* 0x000fe20000000800 */
[----:B------:R-:W-:Y:S01]  /*fff0*/  IMAD.X R2, RZ, RZ, ~R2, P0 ;  /* 0x000000ffff027224 */ /* 0x000fe200000e0e02 */
[----:B------:R-:W-:-:S03]  /*10000*/  ISETP.NE.U32.AND P0, PT, RZ, UR14, PT ;  /* 0x0000000eff007c0c */ /* 0x000fc6000bf05070 */
[----:B------:R-:W-:Y:S01]  /*10010*/  IMAD R4, R2, UR8, RZ ;  /* 0x0000000802047c24 */ /* 0x000fe2000f8e02ff */
[----:B------:R-:W0:Y:S01]  /*10020*/  LDC R13, c[0x0][0x148] ;  /* 0x00005200ff0d7b82 */ /* 0x000e220000000800 */
[----:B------:R-:W-:Y:S01]  /*10030*/  IMAD.MOV.U32 R2, RZ, RZ, R12 ;  /* 0x000000ffff027224 */ /* 0x000fe200078e000c */
[----:B------:R-:W-:-:S03]  /*10040*/  ISETP.NE.AND.EX P0, PT, RZ, UR15, PT, P0 ;  /* 0x0000000fff007c0c */ /* 0x000fc6000bf05300 */
[----:B------:R-:W-:Y:S01]  /*10050*/  IMAD.WIDE.U32 R2, R5, UR8, R2 ;  /* 0x0000000805027c25 */ /* 0x000fe2000f8e0002 */
[----:B------:R-:W-:-:S03]  /*10060*/  ULDC UR8, c[0x0][0x150] ;  /* 0x0000540000087ab9 */ /* 0x000fc60000000800 */
[----:B------:R-:W-:Y:S02]  /*10070*/  IMAD R5, R5, UR9, R4 ;  /* 0x0000000905057c24 */ /* 0x000fe4000f8e0204 */
[----:B------:R-:W-:Y:S01]  /*10080*/  FMUL R4, R7, UR8 ;  /* 0x0000000807047c20 */ /* 0x000fe20008400000 */
[----:B------:R-:W-:Y:S01]  /*10090*/  ULDC UR8, c[0x0][0x618] ;  /* 0x0001860000087ab9 */ /* 0x000fe20000000800 */
[----:B------:R-:W-:Y:S01]  /*100a0*/  ULDC UR9, c[0x0][0x154] ;  /* 0x0000550000097ab9 */ /* 0x000fe20000000800 */
[----:B------:R-:W-:-:S03]  /*100b0*/  IMAD.IADD R3, R3, 0x1, R5 ;  /* 0x0000000103037824 */ /* 0x000fc600078e0205 */
[----:B------:R-:W3:Y:S02]  /*100c0*/  F2I.U32.TRUNC.NTZ R4, R4 ;  /* 0x0000000400047305 */ /* 0x000ee4000020f000 */
[----:B------:R-:W-:Y:S02]  /*100d0*/  SHF.R.U64 R7, R2, UR8, R3 ;  /* 0x0000000802077c19 */ /* 0x000fe40008001203 */
[----:B-1----:R-:W-:-:S05]  /*100e0*/  I2FP.F32.U32 R2, R10 ;  /* 0x0000000a00027245 */ /* 0x002fca0000201000 */
[----:B------:R-:W-:Y:S01]  /*100f0*/  FMUL R5, R2, UR9 ;  /* 0x0000000902057c20 */ /* 0x000fe20008400000 */
[----:B------:R-:W-:Y:S01]  /*10100*/  SHF.R.U32.HI R2, RZ, UR8, R3 ;  /* 0x00000008ff027c19 */ /* 0x000fe20008011603 */
[----:B------:R-:W-:Y:S02]  /*10110*/  ULDC UR8, c[0x0][0x658] ;  /* 0x0001960000087ab9 */ /* 0x000fe40000000800 */
[----:B------:R1:W4:Y:S01]  /*10120*/  F2I.U32.TRUNC.NTZ R15, R5 ;  /* 0x00000005000f7305 */ /* 0x000322000020f000 */
[--C-:B------:R-:W-:Y:S02]  /*10130*/  SHF.R.U64 R14, R7, UR10, R2.reuse ;  /* 0x0000000a070e7c19 */ /* 0x100fe40008001202 */
[----:B------:R-:W-:Y:S01]  /*10140*/  SHF.R.U32.HI R3, RZ, UR10, R2 ;  /* 0x0000000aff037c19 */ /* 0x000fe20008011602 */
[----:B---3--:R-:W-:-:S03]  /*10150*/  IMAD.MOV R2, RZ, RZ, -R4 ;  /* 0x000000ffff027224 */ /* 0x008fc600078e0a04 */
[----:B------:R-:W-:Y:S01]  /*10160*/  SHF.R.U64 R12, R14, UR8, R3 ;  /* 0x000000080e0c7c19 */ /* 0x000fe20008001203 */
[----:B--2---:R-:W-:Y:S01]  /*10170*/  IMAD R17, R16, R2, R11 ;  /* 0x0000000210117224 */ /* 0x004fe200078e020b */
[----:B------:R-:W-:-:S03]  /*10180*/  SHF.R.U32.HI R4, RZ, UR8, R3 ;  /* 0x00000008ff047c19 */ /* 0x000fc60008011603 */
[----:B------:R-:W-:Y:S02]  /*10190*/  IMAD.MOV.U32 R2, RZ, RZ, R12 ;  /* 0x000000ffff027224 */ /* 0x000fe400078e000c */
[----:B------:R-:W-:Y:S01]  /*101a0*/  IMAD.MOV.U32 R3, RZ, RZ, R4 ;  /* 0x000000ffff037224 */ /* 0x000fe200078e0004 */
[----:B-1--4-:R-:W-:Y:S06]  /*101b0*/  @!P0 BRA `(.L_x_314) ;  /* 0x0000000000288947 */ /* 0x012fec0003800000 */
[----:B------:R-:W-:Y:S02]  /*101c0*/  ULDC UR8, c[0x0][0x64c] ;  /* 0x0001930000087ab9 */ /* 0x000fe40000000800 */
[----:B------:R-:W-:-:S05]  /*101d0*/  IADD3 R3, P0, R12, UR8, RZ ;  /* 0x000000080c037c10 */ /* 0x000fca000ff1e0ff */
[----:B------:R-:W-:-:S04]  /*101e0*/  IMAD.X R11, RZ, RZ, R4, P0 ;  /* 0x000000ffff0b7224 */ /* 0x000fc800000e0604 */
[----:B------:R-:W-:-:S04]  /*101f0*/  IMAD.WIDE.U32 R4, R11, UR14, RZ ;  /* 0x0000000e0b047c25 */ /* 0x000fc8000f8e00ff */
[----:B------:R-:W-:-:S04]  /*10200*/  IMAD.WIDE.U32 R4, P0, R3, UR15, R4 ;  /* 0x0000000f03047c25 */ /* 0x000fc8000f800004 */
[----:B------:R-:W-:-:S04]  /*10210*/  IMAD.WIDE.U32 R2, R3, UR14, RZ ;  /* 0x0000000e03027c25 */ /* 0x000fc8000f8e00ff */
[----:B------:R-:W-:Y:S01]  /*10220*/  IMAD.MOV.U32 R2, RZ, RZ, R5 ;  /* 0x000000ffff027224 */ /* 0x000fe200078e0005 */
[----:B------:R-:W-:Y:S01]  /*10230*/  IADD3 RZ, P1, R3, R4, RZ ;  /* 0x0000000403ff7210 */ /* 0x000fe20007f3e0ff */
[----:B------:R-:W-:-:S04]  /*10240*/  IMAD.X R3, RZ, RZ, RZ, P0 ;  /* 0x000000ffff037224 */ /* 0x000fc800000e06ff */
[----:B------:R-:W-:-:S08]  /*10250*/  IMAD.WIDE.U32.X R2, R11, UR15, R2, P1 ;  /* 0x0000000f0b027c25 */ /* 0x000fd000088e0402 */
.L_x_314:
[----:B------:R-:W-:Y:S01]  /*10260*/  ULDC UR8, c[0x0][0x648] ;  /* 0x0001920000087ab9 */ /* 0x000fe20000000800 */
[----:B------:R-:W-:Y:S01]  /*10270*/  IMAD.MOV R15, RZ, RZ, -R15 ;  /* 0x000000ffff0f7224 */ /* 0x000fe200078e0a0f */
[----:B------:R-:W-:Y:S01]  /*10280*/  SHF.R.U64 R3, R2, UR8, R3 ;  /* 0x0000000802037c19 */ /* 0x000fe20008001203 */
[----:B------:R-:W-:Y:S01]  /*10290*/  ULDC UR8, c[0x0][0x638] ;  /* 0x00018e0000087ab9 */ /* 0x000fe20000000800 */
[----:B------:R-:W-:Y:S01]  /*102a0*/  LOP3.LUT R2, R14, UR18, RZ, 0xc0, !PT ;  /* 0x000000120e027c12 */ /* 0x000fe2000f8ec0ff */
[----:B0-----:R-:W-:Y:S01]  /*102b0*/  @P4 IMAD R17, R13, R15, R10 ;  /* 0x0000000f0d114224 */ /* 0x001fe200078e020a */
[----:B------:R-:W-:Y:S01]  /*102c0*/  LOP3.LUT R7, R7, UR4, RZ, 0xc0, !PT ;  /* 0x0000000407077c12 */ /* 0x000fe2000f8ec0ff */
[----:B------:R-:W-:Y:S01]  /*102d0*/  IMAD.MOV R5, RZ, RZ, -R3 ;  /* 0x000000ffff057224 */ /* 0x000fe200078e0a03 */
[----:B------:R-:W-:Y:S01]  /*102e0*/  ULDC UR9, c[0x0][0x610] ;  /* 0x0001840000097ab9 */ /* 0x000fe20000000800 */
[----:B------:R-:W-:Y:S02]  /*102f0*/  IMAD R2, R3, UR5, R2 ;  /* 0x0000000503027c24 */ /* 0x000fe4000f8e0202 */
[----:B------:R-:W-:Y:S01]  /*10300*/  IMAD R12, R5, UR8, R12 ;  /* 0x00000008050c7c24 */ /* 0x000fe2000f8e020c */
[----:B------:R-:W-:Y:S01]  /*10310*/  ULDC UR8, c[0x0][0x600] ;  /* 0x0001800000087ab9 */ /* 0x000fe20000000800 */
[----:B------:R-:W-:-:S02]  /*10320*/  IMAD R5, R2, UR9, R17 ;  /* 0x0000000902057c24 */ /* 0x000fc4000f8e0211 */
[----:B------:R-:W-:Y:S02]  /*10330*/  IMAD R12, R12, UR8, R7 ;  /* 0x000000080c0c7c24 */ /* 0x000fe4000f8e0207 */
[----:B------:R-:W-:-:S03]  /*10340*/  IMAD.MOV.U32 R2, RZ, RZ, 0x1 ;  /* 0x00000001ff027424 */ /* 0x000fc600078e00ff */
[----:B------:R-:W-:Y:S02]  /*10350*/  SEL R7, R12, R5, !P4 ;  /* 0x000000050c077207 */ /* 0x000fe40006000000 */
[----:B------:R-:W-:-:S07]  /*10360*/  SEL R5, R5, R12, !P4 ;  /* 0x0000000c05057207 */ /* 0x000fce0006000000 */
.L_x_312:
[----:B------:R-:W-:Y:S05]  /*10370*/  BSYNC B1 ;  /* 0x0000000000017941 */ /* 0x000fea0003800000 */
.L_x_311:
[----:B------:R-:W-:-:S13]  /*10380*/  LOP3.LUT P0, RZ, R2, 0xff, RZ, 0xc0, !PT ;  /* 0x000000ff02ff7812 */ /* 0x000fda000780c0ff */
[----:B------:R-:W-:Y:S05]  /*10390*/  @P0 BRA `(.L_x_315) ;  /* 0xfffffff400180947 */ /* 0x000fea000383ffff */
[----:B------:R-:W-:Y:S05]  /*103a0*/  BSYNC B0 ;  /* 0x0000000000007941 */ /* 0x000fea0003800000 */
.L_x_304:
[----:B------:R-:W-:-:S03]  /*103b0*/  UMOV UR8, 0xffffffff ;  /* 0xffffffff00087882 */ /* 0x000fc60000000000 */
[----:B------:R-:W-:Y:S05]  /*103c0*/  BRA.DIV UR8, `(.L_x_316) ;  /* 0x0000000e08207947 */ /* 0x000fea000b800000 */
[----:B------:R-:W-:-:S13]  /*103d0*/  ELECT P0, URZ, PT ;  /* 0x00000000003f782f */ /* 0x000fda0003800000 */
.L_x_344:
[----:B------:R-:W-:Y:S04]  /*103e0*/  BSSY B0, `(.L_x_317) ;  /* 0x00000aa000007945 */ /* 0x000fe80003800000 */
[----:B------:R-:W-:Y:S05]  /*103f0*/  @!P0 BRA `(.L_x_318) ;  /* 0x0000000800a08947 */ /* 0x000fea0003800000 */
[----:B------:R-:W-:-:S04]  /*10400*/  ULOP3.LUT UR8, UR13, 0x2, URZ, 0xfc, !UPT ;  /* 0x000000020d087892 */ /* 0x000fc8000f8efc3f */
[----:B------:R-:W-:-:S06]  /*10410*/  UISETP.NE.AND UP0, UPT, UR8, 0x3, UPT ;  /* 0x000000030800788c */ /* 0x000fcc000bf05270 */
[----:B------:R-:W-:-:S13]  /*10420*/  PLOP3.LUT P0, PT, PT, PT, UP0, 0x80, 0x0 ;  /* 0x000000000000781c */ /* 0x000fda0003f0f008 */
[----:B------:R-:W-:Y:S05]  /*10430*/  @!P0 BRA `(.L_x_319) ;  /* 0x0000000000048947 */ /* 0x000fea0003800000 */
[----:B------:R-:W-:Y:S01]  /*10440*/  BPT.TRAP 0x1 ;  /* 0x000000040000795c */ /* 0x000fe20000300000 */
.L_x_319:
[----:B------:R-:W0:Y:S01]  /*10450*/  S2R R3, SR_CgaCtaId ;  /* 0x0000000000037919 */ /* 0x000e220000008800 */
[----:B------:R-:W-:-:S04]  /*10460*/  MOV R2, 0x400 ;  /* 0x0000040000027802 */ /* 0x000fc80000000f00 */
[----:B0-----:R-:W-:Y:S02]  /*10470*/  LEA R3, R3, R2, 0x18 ;  /* 0x0000000203037211 */ /* 0x001fe400078ec0ff */
[----:B------:R-:W-:-:S03]  /*10480*/  SHF.L.U32 R2, R0, 0x1f, RZ ;  /* 0x0000001f00027819 */ /* 0x000fc600000006ff */
[----:B------:R-:W-:-:S04]  /*10490*/  VIADD R3, R3, 0x90 ;  /* 0x0000009003037836 */ /* 0x000fc80000000000 */
[C---:B------:R-:W-:Y:S02]  /*104a0*/  IMAD R7, R8.reuse, 0x8, R3 ;  /* 0x0000000808077824 */ /* 0x040fe400078e0203 */
[----:B------:R-:W-:Y:S02]  /*104b0*/  VIADD R8, R8, 0x1 ;  /* 0x0000000108087836 */ /* 0x000fe40000000000 */
[----:B------:R-:W0:Y:S03]  /*104c0*/  SYNCS.PHASECHK.TRANS64.TRYWAIT P0, [R7+URZ], R2 ;  /* 0x00000002070075a7 */ /* 0x000e26000800017f */
[----:B------:R-:W-:-:S04]  /*104d0*/  ISETP.NE.AND P1, PT, R8, 0x12, PT ;  /* 0x000000120800780c */ /* 0x000fc80003f25270 */
[----:B------:R-:W-:Y:S02]  /*104e0*/  SEL R5, RZ, 0x1, P1 ;  /* 0x00000001ff057807 */ /* 0x000fe40000800000 */
[----:B------:R-:W-:Y:S02]  /*104f0*/  SEL R8, R8, RZ, P1 ;  /* 0x000000ff08087207 */ /* 0x000fe40000800000 */
[----:B------:R-:W-:-:S03]  /*10500*/  LOP3.LUT R5, R0, R5, RZ, 0x3c, !PT ;  /* 0x0000000500057212 */ /* 0x000fc600078e3cff */
[----:B------:R-:W-:Y:S01]  /*10510*/  IMAD R9, R8, 0x8, R3 ;  /* 0x0000000808097824 */ /* 0x000fe200078e0203 */
[----:B------:R-:W-:Y:S01]  /*10520*/  SHF.L.U32 R4, R5, 0x1f, RZ ;  /* 0x0000001f05047819 */ /* 0x000fe200000006ff */
[----:B0-----:R-:W-:Y:S06]  /*10530*/  @!P0 BRA `(.L_x_320) ;  /* 0x0000000800e48947 */ /* 0x001fec0003800000 */
.L_x_345:
[----:B------:R-:W1:Y:S01]  /*10540*/  SYNCS.PHASECHK.TRANS64.TRYWAIT P0, [R9+URZ], R4 ;  /* 0x00000004090075a7 */ /* 0x000e62000800017f */
[----:B------:R-:W-:-:S05]  /*10550*/  VIADD R0, R8, 0x1 ;  /* 0x0000000108007836 */ /* 0x000fca0000000000 */
[----:B------:R-:W-:-:S04]  /*10560*/  ISETP.NE.AND P1, PT, R0, 0x12, PT ;  /* 0x000000120000780c */ /* 0x000fc80003f25270 */
[----:B0-----:R-:W-:Y:S02]  /*10570*/  SEL R2, RZ, 0x1, P1 ;  /* 0x00000001ff027807 */ /* 0x001fe40000800000 */
[----:B------:R-:W-:Y:S02]  /*10580*/  SEL R0, R0, RZ, P1 ;  /* 0x000000ff00007207 */ /* 0x000fe40000800000 */
[----:B------:R-:W-:-:S03]  /*10590*/  LOP3.LUT R7, R5, R2, RZ, 0x3c, !PT ;  /* 0x0000000205077212 */ /* 0x000fc600078e3cff */
[----:B------:R-:W-:Y:S01]  /*105a0*/  IMAD R6, R0, 0x8, R3 ;  /* 0x0000000800067824 */ /* 0x000fe200078e0203 */
[----:B------:R-:W-:Y:S01]  /*105b0*/  SHF.L.U32 R5, R7, 0x1f, RZ ;  /* 0x0000001f07057819 */ /* 0x000fe200000006ff */
[----:B-1----:R-:W-:Y:S06]  /*105c0*/  @!P0 BRA `(.L_x_321) ;  /* 0x0000000800d48947 */ /* 0x002fec0003800000 */
.L_x_346:
[----:B------:R-:W1:Y:S01]  /*105d0*/  SYNCS.PHASECHK.TRANS64.TRYWAIT P0, [R6+URZ], R5 ;  /* 0x00000005060075a7 */ /* 0x000e62000800017f */
[----:B------:R-:W-:-:S05]  /*105e0*/  VIADD R0, R0, 0x1 ;  /* 0x0000000100007836 */ /* 0x000fca0000000000 */
[----:B------:R-:W-:-:S04]  /*105f0*/  ISETP.NE.AND P1, PT, R0, 0x12, PT ;  /* 0x000000120000780c */ /* 0x000fc80003f25270 */
[----:B------:R-:W-:Y:S02]  /*10600*/  SEL R2, RZ, 0x1, P1 ;  /* 0x00000001ff027807 */ /* 0x000fe40000800000 */
[----:B------:R-:W-:Y:S02]  /*10610*/  SEL R0, R0, RZ, P1 ;  /* 0x000000ff00007207 */ /* 0x000fe40000800000 */
[----:B------:R-:W-:-:S03]  /*10620*/  LOP3.LUT R7, R7, R2, RZ, 0x3c, !PT ;  /* 0x0000000207077212 */ /* 0x000fc600078e3cff */
[----:B0-----:R-:W-:Y:S01]  /*10630*/  IMAD R9, R0, 0x8, R3 ;  /* 0x0000000800097824 */ /* 0x001fe200078e0203 */
[----:B------:R-:W-:Y:S01]  /*10640*/  SHF.L.U32 R4, R7, 0x1f, RZ ;  /* 0x0000001f07047819 */ /* 0x000fe200000006ff */
[----:B-1----:R-:W-:Y:S06]  /*10650*/  @!P0 BRA `(.L_x_322) ;  /* 0x0000000800c48947 */ /* 0x002fec0003800000 */
.L_x_347:
        /* <DEDUP_REMOVED lines=9> */
.L_x_348:
        /* <DEDUP_REMOVED lines=9> */
.L_x_349:
        /* <DEDUP_REMOVED lines=9> */
.L_x_350:
        /* <DEDUP_REMOVED lines=9> */
.L_x_351:
        /* <DEDUP_REMOVED lines=9> */
.L_x_352:
        /* <DEDUP_REMOVED lines=9> */
.L_x_353:
        /* <DEDUP_REMOVED lines=9> */
.L_x_354:
        /* <DEDUP_REMOVED lines=9> */
.L_x_355:
        /* <DEDUP_REMOVED lines=9> */
.L_x_356:
        /* <DEDUP_REMOVED lines=9> */
.L_x_357:
        /* <DEDUP_REMOVED lines=9> */
.L_x_358:
        /* <DEDUP_REMOVED lines=9> */
.L_x_359:
        /* <DEDUP_REMOVED lines=9> */
.L_x_360:
[----:B------:R-:W1:Y:S01]  /*10db0*/  SYNCS.PHASECHK.TRANS64.TRYWAIT P0, [R6+URZ], R5 ;  /* 0x00000005060075a7 */ /* 0x000e62000800017f */
[----:B------:R-:W-:-:S05]  /*10dc0*/  VIADD R0, R0, 0x1 ;  /* 0x0000000100007836 */ /* 0x000fca0000000000 */
[----:B------:R-:W-:-:S04]  /*10dd0*/  ISETP.NE.AND P1, PT, R0, 0x12, PT ;  /* 0x000000120000780c */ /* 0x000fc80003f25270 */
[----:B------:R-:W-:Y:S02]  /*10de0*/  SEL R2, RZ, 0x1, P1 ;  /* 0x00000001ff027807 */ /* 0x000fe40000800000 */
[----:B------:R-:W-:Y:S02]  /*10df0*/  SEL R0, R0, RZ, P1 ;  /* 0x000000ff00007207 */ /* 0x000fe40000800000 */
[----:B------:R-:W-:Y:S01]  /*10e00*/  LOP3.LUT R2, R7, R2, RZ, 0x3c, !PT ;  /* 0x0000000207027212 */ /* 0x000fe200078e3cff */
[----:B-1----:R-:W-:Y:S06]  /*10e10*/  @!P0 BRA `(.L_x_336) ;  /* 0x0000000400ec8947 */ /* 0x002fec0003800000 */
.L_x_361:
[----:B------:R-:W-:Y:S01]  /*10e20*/  IMAD R3, R0, 0x8, R3 ;  /* 0x0000000800037824 */ /* 0x000fe200078e0203 */
[----:B------:R-:W-:-:S07]  /*10e30*/  SHF.L.U32 R0, R2, 0x1f, RZ ;  /* 0x0000001f02007819 */ /* 0x000fce00000006ff */
.L_x_337:
[----:B--2---:R2:W3:Y:S02]  /*10e40*/  SYNCS.PHASECHK.TRANS64.TRYWAIT P0, [R3+URZ], R0 ;  /* 0x00000000030075a7 */ /* 0x0044e4000800017f */
[----:B---3--:R-:W-:Y:S05]  /*10e50*/  @!P0 NANOSLEEP.SYNCS 0x989680 ;  /* 0x009896800000895d */ /* 0x008fea0003900000 */
[----:B------:R-:W3:Y:S02]  /*10e60*/  @!P0 SYNCS.PHASECHK.TRANS64 P0, [R3+URZ], R0 ;  /* 0x00000000030085a7 */ /* 0x000ee4000800007f */
[----:B---3--:R-:W-:Y:S05]  /*10e70*/  @!P0 BRA `(.L_x_337) ;  /* 0xfffffffc00f08947 */ /* 0x008fea000383ffff */
.L_x_318:
[----:B------:R-:W-:Y:S05]  /*10e80*/  BSYNC B0 ;  /* 0x0000000000007941 */ /* 0x000fea0003800000 */
.L_x_317:
[----:B------:R-:W-:Y:S05]  /*10e90*/  EXIT ;  /* 0x000000000000794d */ /* 0x000fea0003800000 */
.L_x_22:
[----:B-1----:R-:W-:-:S04]  /*10ea0*/  IMAD.U32 R3, RZ, RZ, UR7 ;  /* 0x00000007ff037e24 */ /* 0x002fc8000f8e00ff */
[----:B------:R1:W3:Y:S03]  /*10eb0*/  SYNCS.PHASECHK.TRANS64.TRYWAIT P0, [R3+URZ], R0 ;  /* 0x00000000030075a7 */ /* 0x0002e6000800017f */
[----:B---3--:R-:W-:Y:S05]  /*10ec0*/  @!P0 NANOSLEEP.SYNCS 0x989680 ;  /* 0x009896800000895d */ /* 0x008fea0003900000 */
[----:B------:R-:W3:Y:S02]  /*10ed0*/  @!P0 SYNCS.PHASECHK.TRANS64 P0, [R3+URZ], R0 ;  /* 0x00000000030085a7 */ /* 0x000ee4000800007f */
[----:B---3--:R-:W-:Y:S05]  /*10ee0*/  @!P0 BRA `(.L_x_22) ;  /* 0xfffffffc00ec8947 */ /* 0x008fea000383ffff */
[----:B------:R-:W-:Y:S05]  /*10ef0*/  BRA `(.L_x_21) ;  /* 0xffffff1000507947 */ /* 0x000fea000383ffff */
.L_x_28:
[----:B-----5:R1:W-:Y:S02]  /*10f00*/  STL [R1+0x90], R0 ;  /* 0x0000900001007387 */ /* 0x0203e40000100800 */
[----:B-1----:R-:W-:-:S04]  /*10f10*/  IMAD.U32 R0, RZ, RZ, UR9 ;  /* 0x00000009ff007e24 */ /* 0x002fc8000f8e00ff */
[----:B------:R1:W4:Y:S03]  /*10f20*/  SYNCS.PHASECHK.TRANS64.TRYWAIT P0, [R0+URZ], R229 ;  /* 0x000000e5000075a7 */ /* 0x000326000800017f */
[----:B----4-:R-:W-:Y:S05]  /*10f30*/  @!P0 NANOSLEEP.SYNCS 0x989680 ;  /* 0x009896800000895d */ /* 0x010fea0003900000 */
[----:B------:R1:W4:Y:S02]  /*10f40*/  @!P0 SYNCS.PHASECHK.TRANS64 P0, [R0+URZ], R229 ;  /* 0x000000e5000085a7 */ /* 0x000324000800007f */
[----:B-1----:R1:W5:Y:S02]  /*10f50*/  LDL.LU R0, [R1+0x90] ;  /* 0x0000900001007983 */ /* 0x0023640000300800 */
[----:B-1--4-:R-:W-:Y:S05]  /*10f60*/  @!P0 BRA `(.L_x_28) ;  /* 0xfffffffc00e48947 */ /* 0x012fea000383ffff */
[----:B------:R-:W-:Y:S05]  /*10f70*/  BRA `(.L_x_27) ;  /* 0xffffff2000b47947 */ /* 0x000fea000383ffff */
.L_x_305:
[----:B------:R-:W-:Y:S01]  /*10f80*/  BSSY B1, `(.L_x_338) ;  /* 0x0000006000017945 */ /* 0x000fe20003800000 */
[----:B------:R-:W-:-:S07]  /*10f90*/  IMAD.MOV.U32 R2, RZ, RZ, -0x1 ;  /* 0xffffffffff027424 */ /* 0x000fce00078e00ff */
[----:B------:R-:W-:Y:S05]  /*10fa0*/  WARPSYNC.COLLECTIVE R2, `(.L_x_339) ;  /* 0x00000000020c7348 */ /* 0x000fea0003c00000 */
[----:B------:R-:W-:Y:S02]  /*10fb0*/  ELECT P0, UR62, PT ;  /* 0x00000000003e782f */ /* 0x000fe40003800000 */
[----:B------:R-:W-:Y:S01]  /*10fc0*/  MOV R2, UR62 ;  /* 0x0000003e00027c02 */ /* 0x000fe20008000f00 */
[----:B------:R-:W-:Y:S10]  /*10fd0*/  ENDCOLLECTIVE ;  /* 0x000000000000791b */ /* 0x000ff40003800000 */
.L_x_339:
[----:B------:R-:W-:Y:S05]  /*10fe0*/  BSYNC B1 ;  /* 0x0000000000017941 */ /* 0x000fea0003800000 */
.L_x_338:
[----:B------:R-:W-:Y:S05]  /*10ff0*/  BRA `(.L_x_340) ;  /* 0xffffffe8000c7947 */ /* 0x000fea000383ffff */
.L_x_308:
[----:B0-----:R0:W2:Y:S02]  /*11000*/  SYNCS.PHASECHK.TRANS64.TRYWAIT P0, [R11+URZ+0x90], R4 ;  /* 0x000090040b0075a7 */ /* 0x0010a4000800017f */
[----:B--2---:R-:W-:Y:S05]  /*11010*/  @!P0 NANOSLEEP.SYNCS 0x989680 ;  /* 0x009896800000895d */ /* 0x004fea0003900000 */
[----:B------:R-:W2:Y:S02]  /*11020*/  @!P0 SYNCS.PHASECHK.TRANS64 P0, [R11+URZ+0x90], R4 ;  /* 0x000090040b0085a7 */ /* 0x000ea4000800007f */
[----:B--2---:R-:W-:Y:S05]  /*11030*/  @!P0 BRA `(.L_x_308) ;  /* 0xfffffffc00f08947 */ /* 0x004fea000383ffff */
[----:B------:R-:W-:Y:S05]  /*11040*/  BRA `(.L_x_341) ;  /* 0xffffffe8004c7947 */ /* 0x000fea000383ffff */
.L_x_316:
[----:B------:R-:W-:Y:S01]  /*11050*/  BSSY B0, `(.L_x_342) ;  /* 0x0000006000007945 */ /* 0x000fe20003800000 */
[----:B------:R-:W-:-:S07]  /*11060*/  IMAD.MOV.U32 R2, RZ, RZ, -0x1 ;  /* 0xffffffffff027424 */ /* 0x000fce00078e00ff */
[----:B------:R-:W-:Y:S05]  /*11070*/  WARPSYNC.COLLECTIVE R2, `(.L_x_343) ;  /* 0x00000000020c7348 */ /* 0x000fea0003c00000 */
[----:B------:R-:W-:Y:S02]  /*11080*/  ELECT P0, UR62, PT ;  /* 0x00000000003e782f */ /* 0x000fe40003800000 */
[----:B------:R-:W-:Y:S01]  /*11090*/  MOV R2, UR62 ;  /* 0x0000003e00027c02 */ /* 0x000fe20008000f00 */
[----:B------:R-:W-:Y:S10]  /*110a0*/  ENDCOLLECTIVE ;  /* 0x000000000000791b */ /* 0x000ff40003800000 */
.L_x_343:
[----:B------:R-:W-:Y:S05]  /*110b0*/  BSYNC B0 ;  /* 0x0000000000007941 */ /* 0x000fea0003800000 */
.L_x_342:
[----:B------:R-:W-:Y:S05]  /*110c0*/  BRA `(.L_x_344) ;  /* 0xfffffff000c47947 */ /* 0x000fea000383ffff */
.L_x_320:
[----:B0-----:R0:W1:Y:S02]  /*110d0*/  SYNCS.PHASECHK.TRANS64.TRYWAIT P0, [R7+URZ], R2 ;  /* 0x00000002070075a7 */ /* 0x001064000800017f */
[----:B-1----:R-:W-:Y:S05]  /*110e0*/  @!P0 NANOSLEEP.SYNCS 0x989680 ;  /* 0x009896800000895d */ /* 0x002fea0003900000 */
[----:B------:R-:W1:Y:S02]  /*110f0*/  @!P0 SYNCS.PHASECHK.TRANS64 P0, [R7+URZ], R2 ;  /* 0x00000002070085a7 */ /* 0x000e64000800007f */
[----:B-1----:R-:W-:Y:S05]  /*11100*/  @!P0 BRA `(.L_x_320) ;  /* 0xfffffffc00f08947 */ /* 0x002fea000383ffff */
[----:B------:R-:W-:Y:S05]  /*11110*/  BRA `(.L_x_345) ;  /* 0xfffffff400087947 */ /* 0x000fea000383ffff */
.L_x_321:
[----:B0-----:R0:W1:Y:S02]  /*11120*/  SYNCS.PHASECHK.TRANS64.TRYWAIT P0, [R9+URZ], R4 ;  /* 0x00000004090075a7 */ /* 0x001064000800017f */
[----:B-1----:R-:W-:Y:S05]  /*11130*/  @!P0 NANOSLEEP.SYNCS 0x989680 ;  /* 0x009896800000895d */ /* 0x002fea0003900000 */
[----:B------:R-:W1:Y:S02]  /*11140*/  @!P0 SYNCS.PHASECHK.TRANS64 P0, [R9+URZ], R4 ;  /* 0x00000004090085a7 */ /* 0x000e64000800007f */
[----:B-1----:R-:W-:Y:S05]  /*11150*/  @!P0 BRA `(.L_x_321) ;  /* 0xfffffffc00f08947 */ /* 0x002fea000383ffff */
[----:B------:R-:W-:Y:S05]  /*11160*/  BRA `(.L_x_346) ;  /* 0xfffffff400187947 */ /* 0x000fea000383ffff */
.L_x_322:
[----:B0-----:R0:W1:Y:S02]  /*11170*/  SYNCS.PHASECHK.TRANS64.TRYWAIT P0, [R6+URZ], R5 ;  /* 0x00000005060075a7 */ /* 0x001064000800017f */
[----:B-1----:R-:W-:Y:S05]  /*11180*/  @!P0 NANOSLEEP.SYNCS 0x989680 ;  /* 0x009896800000895d */ /* 0x002fea0003900000 */
[----:B------:R-:W1:Y:S02]  /*11190*/  @!P0 SYNCS.PHASECHK.TRANS64 P0, [R6+URZ], R5 ;  /* 0x00000005060085a7 */ /* 0x000e64000800007f */
[----:B-1----:R-:W-:Y:S05]  /*111a0*/  @!P0 BRA `(.L_x_322) ;  /* 0xfffffffc00f08947 */ /* 0x002fea000383ffff */
[----:B------:R-:W-:Y:S05]  /*111b0*/  BRA `(.L_x_347) ;  /* 0xfffffff400287947 */ /* 0x000fea000383ffff */
.L_x_323:
[----:B0-----:R0:W1:Y:S02]  /*111c0*/  SYNCS.PHASECHK.TRANS64.TRYWAIT P0, [R9+URZ], R4 ;  /* 0x00000004090075a7 */ /* 0x001064000800017f */
[----:B-1----:R-:W-:Y:S05]  /*111d0*/  @!P0 NANOSLEEP.SYNCS 0x989680 ;  /* 0x009896800000895d */ /* 0x002fea0003900000 */
[----:B------:R-:W1:Y:S02]  /*111e0*/  @!P0 SYNCS.PHASECHK.TRANS64 P0, [R9+URZ], R4 ;  /* 0x00000004090085a7 */ /* 0x000e64000800007f */
[----:B-1----:R-:W-:Y:S05]  /*111f0*/  @!P0 BRA `(.L_x_323) ;  /* 0xfffffffc00f08947 */ /* 0x002fea000383ffff */
[----:B------:R-:W-:Y:S05]  /*11200*/  BRA `(.L_x_348) ;  /* 0xfffffff400387947 */ /* 0x000fea000383ffff */
.L_x_324:
[----:B0-----:R0:W1:Y:S02]  /*11210*/  SYNCS.PHASECHK.TRANS64.TRYWAIT P0, [R6+URZ], R5 ;  /* 0x00000005060075a7 */ /* 0x001064000800017f */
[----:B-1----:R-:W-:Y:S05]  /*11220*/  @!P0 NANOSLEEP.SYNCS 0x989680 ;  /* 0x009896800000895d */ /* 0x002fea0003900000 */
[----:B------:R-:W1:Y:S02]  /*11230*/  @!P0 SYNCS.PHASECHK.TRANS64 P0, [R6+URZ], R5 ;  /* 0x00000005060085a7 */ /* 0x000e64000800007f */
[----:B-1----:R-:W-:Y:S05]  /*11240*/  @!P0 BRA `(.L_x_324) ;  /* 0xfffffffc00f08947 */ /* 0x002fea000383ffff */
[----:B------:R-:W-:Y:S05]  /*11250*/  BRA `(.L_x_349) ;  /* 0xfffffff400487947 */ /* 0x000fea000383ffff */
.L_x_325:
[----:B0-----:R0:W1:Y:S02]  /*11260*/  SYNCS.PHASECHK.TRANS64.TRYWAIT P0, [R9+URZ], R4 ;  /* 0x00000004090075a7 */ /* 0x001064000800017f */
[----:B-1----:R-:W-:Y:S05]  /*11270*/  @!P0 NANOSLEEP.SYNCS 0x989680 ;  /* 0x009896800000895d */ /* 0x002fea0003900000 */
[----:B------:R-:W1:Y:S02]  /*11280*/  @!P0 SYNCS.PHASECHK.TRANS64 P0, [R9+URZ], R4 ;  /* 0x00000004090085a7 */ /* 0x000e64000800007f */
[----:B-1----:R-:W-:Y:S05]  /*11290*/  @!P0 BRA `(.L_x_325) ;  /* 0xfffffffc00f08947 */ /* 0x002fea000383ffff */
[----:B------:R-:W-:Y:S05]  /*112a0*/  BRA `(.L_x_350) ;  /* 0xfffffff400587947 */ /* 0x000fea000383ffff */
.L_x_326:
[----:B0-----:R0:W1:Y:S02]  /*112b0*/  SYNCS.PHASECHK.TRANS64.TRYWAIT P0, [R6+URZ], R5 ;  /* 0x00000005060075a7 */ /* 0x001064000800017f */
[----:B-1----:R-:W-:Y:S05]  /*112c0*/  @!P0 NANOSLEEP.SYNCS 0x989680 ;  /* 0x009896800000895d */ /* 0x002fea0003900000 */
[----:B------:R-:W1:Y:S02]  /*112d0*/  @!P0 SYNCS.PHASECHK.TRANS64 P0, [R6+URZ], R5 ;  /* 0x00000005060085a7 */ /* 0x000e64000800007f */
[----:B-1----:R-:W-:Y:S05]  /*112e0*/  @!P0 BRA `(.L_x_326) ;  /* 0xfffffffc00f08947 */ /* 0x002fea000383ffff */
[----:B------:R-:W-:Y:S05]  /*112f0*/  BRA `(.L_x_351) ;  /* 0xfffffff400687947 */ /* 0x000fea000383ffff */
.L_x_327:
[----:B0-----:R0:W1:Y:S02]  /*11300*/  SYNCS.PHASECHK.TRANS64.TRYWAIT P0, [R9+URZ], R4 ;  /* 0x00000004090075a7 */ /* 0x001064000800017f */
[----:B-1----:R-:W-:Y:S05]  /*11310*/  @!P0 NANOSLEEP.SYNCS 0x989680 ;  /* 0x009896800000895d */ /* 0x002fea0003900000 */
[----:B------:R-:W1:Y:S02]  /*11320*/  @!P0 SYNCS.PHASECHK.TRANS64 P0, [R9+URZ], R4 ;  /* 0x00000004090085a7 */ /* 0x000e64000800007f */
[----:B-1----:R-:W-:Y:S05]  /*11330*/  @!P0 BRA `(.L_x_327) ;  /* 0xfffffffc00f08947 */ /* 0x002fea000383ffff */
[----:B------:R-:W-:Y:S05]  /*11340*/  BRA `(.L_x_352) ;  /* 0xfffffff400787947 */ /* 0x000fea000383ffff */
.L_x_328:
[----:B0-----:R0:W1:Y:S02]  /*11350*/  SYNCS.PHASECHK.TRANS64.TRYWAIT P0, [R6+URZ], R5 ;  /* 0x00000005060075a7 */ /* 0x001064000800017f */
[----:B-1----:R-:W-:Y:S05]  /*11360*/  @!P0 NANOSLEEP.SYNCS 0x989680 ;  /* 0x009896800000895d */ /* 0x002fea0003900000 */
[----:B------:R-:W1:Y:S02]  /*11370*/  @!P0 SYNCS.PHASECHK.TRANS64 P0, [R6+URZ], R5 ;  /* 0x00000005060085a7 */ /* 0x000e64000800007f */
[----:B-1----:R-:W-:Y:S05]  /*11380*/  @!P0 BRA `(.L_x_328) ;  /* 0xfffffffc00f08947 */ /* 0x002fea000383ffff */
[----:B------:R-:W-:Y:S05]  /*11390*/  BRA `(.L_x_353) ;  /* 0xfffffff400887947 */ /* 0x000fea000383ffff */
.L_x_329:
[----:B0-----:R0:W1:Y:S02]  /*113a0*/  SYNCS.PHASECHK.TRANS64.TRYWAIT P0, [R9+URZ], R4 ;  /* 0x00000004090075a7 */ /* 0x001064000800017f */
[----:B-1----:R-:W-:Y:S05]  /*113b0*/  @!P0 NANOSLEEP.SYNCS 0x989680 ;  /* 0x009896800000895d */ /* 0x002fea0003900000 */
[----:B------:R-:W1:Y:S02]  /*113c0*/  @!P0 SYNCS.PHASECHK.TRANS64 P0, [R9+URZ], R4 ;  /* 0x00000004090085a7 */ /* 0x000e64000800007f */
[----:B-1----:R-:W-:Y:S05]  /*113d0*/  @!P0 BRA `(.L_x_329) ;  /* 0xfffffffc00f08947 */ /* 0x002fea000383ffff */
[----:B------:R-:W-:Y:S05]  /*113e0*/  BRA `(.L_x_354) ;  /* 0xfffffff400987947 */ /* 0x000fea000383ffff */
.L_x_330:
[----:B0-----:R0:W1:Y:S02]  /*113f0*/  SYNCS.PHASECHK.TRANS64.TRYWAIT P0, [R6+URZ], R5 ;  /* 0x00000005060075a7 */ /* 0x001064000800017f */
[----:B-1----:R-:W-:Y:S05]  /*11400*/  @!P0 NANOSLEEP.SYNCS 0x989680 ;  /* 0x009896800000895d */ /* 0x002fea0003900000 */
[----:B------:R-:W1:Y:S02]  /*11410*/  @!P0 SYNCS.PHASECHK.TRANS64 P0, [R6+URZ], R5 ;  /* 0x00000005060085a7 */ /* 0x000e64000800007f */
[----:B-1----:R-:W-:Y:S05]  /*11420*/  @!P0 BRA `(.L_x_330) ;  /* 0xfffffffc00f08947 */ /* 0x002fea000383ffff */
[----:B------:R-:W-:Y:S05]  /*11430*/  BRA `(.L_x_355) ;  /* 0xfffffff400a87947 */ /* 0x000fea000383ffff */
.L_x_331:
[----:B0-----:R0:W1:Y:S02]  /*11440*/  SYNCS.PHASECHK.TRANS64.TRYWAIT P0, [R9+URZ], R4 ;  /* 0x00000004090075a7 */ /* 0x001064000800017f */
[----:B-1----:R-:W-:Y:S05]  /*11450*/  @!P0 NANOSLEEP.SYNCS 0x989680 ;  /* 0x009896800000895d */ /* 0x002fea0003900000 */
[----:B------:R-:W1:Y:S02]  /*11460*/  @!P0 SYNCS.PHASECHK.TRANS64 P0, [R9+URZ], R4 ;  /* 0x00000004090085a7 */ /* 0x000e64000800007f */
[----:B-1----:R-:W-:Y:S05]  /*11470*/  @!P0 BRA `(.L_x_331) ;  /* 0xfffffffc00f08947 */ /* 0x002fea000383ffff */
[----:B------:R-:W-:Y:S05]  /*11480*/  BRA `(.L_x_356) ;  /* 0xfffffff400b87947 */ /* 0x000fea000383ffff */
.L_x_332:
[----:B0-----:R0:W1:Y:S02]  /*11490*/  SYNCS.PHASECHK.TRANS64.TRYWAIT P0, [R6+URZ], R5 ;  /* 0x00000005060075a7 */ /* 0x001064000800017f */
[----:B-1----:R-:W-:Y:S05]  /*114a0*/  @!P0 NANOSLEEP.SYNCS 0x989680 ;  /* 0x009896800000895d */ /* 0x002fea0003900000 */
[----:B------:R-:W1:Y:S02]  /*114b0*/  @!P0 SYNCS.PHASECHK.TRANS64 P0, [R6+URZ], R5 ;  /* 0x00000005060085a7 */ /* 0x000e64000800007f */
[----:B-1----:R-:W-:Y:S05]  /*114c0*/  @!P0 BRA `(.L_x_332) ;  /* 0xfffffffc00f08947 */ /* 0x002fea000383ffff */
[----:B------:R-:W-:Y:S05]  /*114d0*/  BRA `(.L_x_357) ;  /* 0xfffffff400c87947 */ /* 0x000fea000383ffff */
.L_x_333:
[----:B0-----:R0:W1:Y:S02]  /*114e0*/  SYNCS.PHASECHK.TRANS64.TRYWAIT P0, [R9+URZ], R4 ;  /* 0x00000004090075a7 */ /* 0x001064000800017f */
[----:B-1----:R-:W-:Y:S05]  /*114f0*/  @!P0 NANOSLEEP.SYNCS 0x989680 ;  /* 0x009896800000895d */ /* 0x002fea0003900000 */
[----:B------:R-:W1:Y:S02]  /*11500*/  @!P0 SYNCS.PHASECHK.TRANS64 P0, [R9+URZ], R4 ;  /* 0x00000004090085a7 */ /* 0x000e64000800007f */
[----:B-1----:R-:W-:Y:S05]  /*11510*/  @!P0 BRA `(.L_x_333) ;  /* 0xfffffffc00f08947 */ /* 0x002fea000383ffff */
[----:B------:R-:W-:Y:S05]  /*11520*/  BRA `(.L_x_358) ;  /* 0xfffffff400d87947 */ /* 0x000fea000383ffff */
.L_x_334:
[----:B0-----:R0:W1:Y:S02]  /*11530*/  SYNCS.PHASECHK.TRANS64.TRYWAIT P0, [R6+URZ], R5 ;  /* 0x00000005060075a7 */ /* 0x001064000800017f */
[----:B-1----:R-:W-:Y:S05]  /*11540*/  @!P0 NANOSLEEP.SYNCS 0x989680 ;  /* 0x009896800000895d */ /* 0x002fea0003900000 */
[----:B------:R-:W1:Y:S02]  /*11550*/  @!P0 SYNCS.PHASECHK.TRANS64 P0, [R6+URZ], R5 ;  /* 0x00000005060085a7 */ /* 0x000e64000800007f */
[----:B-1----:R-:W-:Y:S05]  /*11560*/  @!P0 BRA `(.L_x_334) ;  /* 0xfffffffc00f08947 */ /* 0x002fea000383ffff */
[----:B------:R-:W-:Y:S05]  /*11570*/  BRA `(.L_x_359) ;  /* 0xfffffff400e87947 */ /* 0x000fea000383ffff */
.L_x_335:
[----:B0-----:R0:W1:Y:S02]  /*11580*/  SYNCS.PHASECHK.TRANS64.TRYWAIT P0, [R9+URZ], R4 ;  /* 0x00000004090075a7 */ /* 0x001064000800017f */
[----:B-1----:R-:W-:Y:S05]  /*11590*/  @!P0 NANOSLEEP.SYNCS 0x989680 ;  /* 0x009896800000895d */ /* 0x002fea0003900000 */
[----:B------:R-:W1:Y:S02]  /*115a0*/  @!P0 SYNCS.PHASECHK.TRANS64 P0, [R9+URZ], R4 ;  /* 0x00000004090085a7 */ /* 0x000e64000800007f */
[----:B-1----:R-:W-:Y:S05]  /*115b0*/  @!P0 BRA `(.L_x_335) ;  /* 0xfffffffc00f08947 */ /* 0x002fea000383ffff */
[----:B------:R-:W-:Y:S05]  /*115c0*/  BRA `(.L_x_360) ;  /* 0xfffffff400f87947 */ /* 0x000fea000383ffff */
.L_x_336:
[----:B-1----:R1:W2:Y:S02]  /*115d0*/  SYNCS.PHASECHK.TRANS64.TRYWAIT P0, [R6+URZ], R5 ;  /* 0x00000005060075a7 */ /* 0x0022a4000800017f */
[----:B--2---:R-:W-:Y:S05]  /*115e0*/  @!P0 NANOSLEEP.SYNCS 0x989680 ;  /* 0x009896800000895d */ /* 0x004fea0003900000 */
[----:B------:R-:W2:Y:S02]  /*115f0*/  @!P0 SYNCS.PHASECHK.TRANS64 P0, [R6+URZ], R5 ;  /* 0x00000005060085a7 */ /* 0x000ea4000800007f */
[----:B--2---:R-:W-:Y:S05]  /*11600*/  @!P0 BRA `(.L_x_336) ;  /* 0xfffffffc00f08947 */ /* 0x004fea000383ffff */
[----:B------:R-:W-:Y:S05]  /*11610*/  BRA `(.L_x_361) ;  /* 0xfffffff800007947 */ /* 0x000fea000383ffff */
.L_x_362:
[----:B------:R-:W-:-:S00]  /*11620*/  BRA `(.L_x_362) ;  /* 0xfffffffc00fc7947 */ /* 0x000fc0000383ffff */
[----:B------:R-:W-:-:S00]  /*11630*/  NOP ;  /* 0x0000000000007918 */ /* 0x000fc00000000000 */
        /* <DEDUP_REMOVED lines=12> */
.L_x_363:


//--------------------- .nv.shared._ZN7cutlass13device_kernelINS_4gemm6kernel13GemmUniversalIN4cute5tupleIJiiiiEEENS1_10collective13CollectiveMmaINS1_37MainloopSm90TmaGmmaWarpSpecializedFP8ILi18ENS5_IJNS4_1CILi2EEESB_NSA_ILi1EEEEEENS1_35KernelTmaWarpSpecializedCooperativeEEENS5_IJNSA_ILi256EEENSA_ILi128EEENSA_ILi32EEEEEENS_12float_e4m3_tENS5_IJlSC_lEEESK_SL_NS4_8TiledMMAINS4_8MMA_AtomIJNS4_4SM904GMMA31MMA_64x128x32_F32E4M3E4M3_SS_TNILNSP_7ScaleInE1ELSR_1EEEEEENS4_6LayoutINS5_IJSB_SC_SC_EEENS5_IJSC_NSA_ILi0EEESW_EEEEENS5_IJNS4_10UnderscoreESZ_SZ_EEEEENS4_23SM90_TMA_LOAD_MULTICASTENS4_14ComposedLayoutINS4_7SwizzleILi1ELi4ELi3EEENS4_18smem_ptr_flag_bitsILi8EEENSU_INS5_IJNSA_ILi8EEESI_EEENS5_IJSI_SC_EEEEEEEvNS4_8identityES12_S1C_vS1D_EENS_8epilogue10collective6detail29Sm90TmaWarpSpecializedAdapterINS1G_15DefaultEpilogueISK_SL_SL_NS1F_6thread17LinearCombinationISK_Li1EffLNS1K_9ScaleType4KindE0ELNS_15FloatRoundStyleE2ESK_EENS1_15EpilogueDefaultEEEEEvvEEEEvNT_6ParamsE --------------------------
	.section	.nv.shared._ZN7cutlass13device_kernelINS_4gemm6kernel13GemmUniversalIN4cute5tupleIJiiiiEEENS1_10collective13CollectiveMmaINS1_37MainloopSm90TmaGmmaWarpSpecializedFP8ILi18ENS5_IJNS4_1CILi2EEESB_NSA_ILi1EEEEEENS1_35KernelTmaWarpSpecializedCooperativeEEENS5_IJNSA_ILi256EEENSA_ILi128EEENSA_ILi32EEEEEENS_12float_e4m3_tENS5_IJlSC_lEEESK_SL_NS4_8TiledMMAINS4_8MMA_AtomIJNS4_4SM904GMMA31MMA_64x128x32_F32E4M3E4M3_SS_TNILNSP_7ScaleInE1ELSR_1EEEEEENS4_6LayoutINS5_IJSB_SC_SC_EEENS5_IJSC_NSA_ILi0EEESW_EEEEENS5_IJNS4_10UnderscoreESZ_SZ_EEEEENS4_23SM90_TMA_LOAD_MULTICASTENS4_14ComposedLayoutINS4_7SwizzleILi1ELi4ELi3EEENS4_18smem_ptr_flag_bitsILi8EEENSU_INS5_IJNSA_ILi8EEESI_EEENS5_IJSI_SC_EEEEEEEvNS4_8identityES12_S1C_vS1D_EENS_8epilogue10collective6detail29Sm90TmaWarpSpecializedAdapterINS1G_15DefaultEpilogueISK_SL_SL_NS1F_6thread17LinearCombinationISK_Li1EffLNS1K_9ScaleType4KindE0ELNS_15FloatRoundStyleE2ESK_EENS1_15EpilogueDefaultEEEEEvvEEEEvNT_6ParamsE,"aw",@nobits
	.sectionflags	@""
	.align	16
	.zero		1024


//--------------------- .nv.shared.reserved.0     --------------------------
	.section	.nv.shared.reserved.0,"aw",@nobits
	.weak		__nv_reservedSMEM_offset_0_alias
	.size		__nv_reservedSMEM_offset_0_alias, 0, 0
	.other		__nv_reservedSMEM_offset_0_alias,@"STO_CUDA_RESERVED_SHARED STV_DEFAULT"
__nv_reservedSMEM_offset_0_alias:
	.zero		0


//--------------------- .nv.global                --------------------------
	.section	.nv.global,"aw",@nobits
.nv.global:
	.type		_ZN40_INTERNAL_bbf44338_4_k_cu_6248115d_280774cute1_E,@object
	.size		_ZN40_INTERNAL_bbf44338_4_k_cu_6248115d_280774cute1_E,(_ZN40_INTERNAL_bbf44338_4_k_cu_6248115d_280774cuda3std3__45__cpo6cbeginE - _ZN40_INTERNAL_bbf44338_4_k_cu_6248115d_280774cute1_E)
_ZN40_INTERNAL_bbf44338_4_k_cu_6248115d_280774cute1_E:
	.zero		1
	.type		_ZN40_INTERNAL_bbf44338_4_k_cu_6248115d_280774cuda3std3__45__cpo6cbeginE,@object
	.size		_ZN40_INTERNAL_bbf44338_4_k_cu_6248115d_280774cuda3std3__45__cpo6cbeginE,(_ZN40_INTERNAL_bbf44338_4_k_cu_6248115d_280774cuda3std3__48in_placeE - _ZN40_INTERNAL_bbf44338_4_k_cu_6248115d_280774cuda3std3__45__cpo6cbeginE)
_ZN40_INTERNAL_bbf44338_4_k_cu_6248115d_280774cuda3std3__45__cpo6cbeginE:
	.zero		1
	.type		_ZN40_INTERNAL_bbf44338_4_k_cu_6248115d_280774cuda3std3__48in_placeE,@object
	.size		_ZN40_INTERNAL_bbf44338_4_k_cu_6248115d_280774cuda3std3__48in_placeE,(_ZN40_INTERNAL_bbf44338_4_k_cu_6248115d_280774cuda3std6ranges3__45__cpo9iter_moveE - _ZN40_INTERNAL_bbf44338_4_k_cu_6248115d_280774cuda3std3__48in_placeE)
_ZN40_INTERNAL_bbf44338_4_k_cu_6248115d_280774cuda3std3__48in_placeE:
	.zero		1
	.type		_ZN40_INTERNAL_bbf44338_4_k_cu_6248115d_280774cuda3std6ranges3__45__cpo9iter_moveE,@object
	.size		_ZN40_INTERNAL_bbf44338_4_k_cu_6248115d_280774cuda3std6ranges3__45__cpo9iter_moveE,(_ZN40_INTERNAL_bbf44338_4_k_cu_6248115d_280774cuda3std3__45__cpo5beginE - _ZN40_INTERNAL_bbf44338_4_k_cu_6248115d_280774cuda3std6ranges3__45__cpo9iter_moveE)
_ZN40_INTERNAL_bbf44338_4_k_cu_6248115d_280774cuda3std6ranges3__45__cpo9iter_moveE:
	.zero		1
	.type		_ZN40_INTERNAL_bbf44338_4_k_cu_6248115d_280774cuda3std3__45__cpo5beginE,@object
	.size		_ZN40_INTERNAL_bbf44338_4_k_cu_6248115d_280774cuda3std3__45__cpo5beginE,(_ZN40_INTERNAL_bbf44338_4_k_cu_6248115d_280774cuda3std3__442_GLOBAL__N__bbf44338_4_k_cu_6248115d_280776ignoreE - _ZN40_INTERNAL_bbf44338_4_k_cu_6248115d_280774cuda3std3__45__cpo5beginE)
_ZN40_INTERNAL_bbf44338_4_k_cu_6248115d_280774cuda3std3__45__cpo5beginE:
	.zero		1
	.type		_ZN40_INTERNAL_bbf44338_4_k_cu_6248115d_280774cuda3std3__442_GLOBAL__N__bbf44338_4_k_cu_6248115d_280776ignoreE,@object
	.size		_ZN40_INTERNAL_bbf44338_4_k_cu_6248115d_280774cuda3std3__442_GLOBAL__N__bbf44338_4_k_cu_6248115d_280776ignoreE,(_ZN40_INTERNAL_bbf44338_4_k_cu_6248115d_280774cute7productE - _ZN40_INTERNAL_bbf44338_4_k_cu_6248115d_280774cuda3std3__442_GLOBAL__N__bbf44338_4_k_cu_6248115d_280776ignoreE)
_ZN40_INTERNAL_bbf44338_4_k_cu_6248115d_280774cuda3std3__442_GLOBAL__N__bbf44338_4_k_cu_6248115d_280776ignoreE:
	.zero		1
	.type		_ZN40_INTERNAL_bbf44338_4_k_cu_6248115d_280774cute7productE,@object
	.size		_ZN40_INTERNAL_bbf44338_4_k_cu_6248115d_280774cute7productE,(_ZN40_INTERNAL_bbf44338_4_k_cu_6248115d_280774cuda3std3__45__cpo3endE - _ZN40_INTERNAL_bbf44338_4_k_cu_6248115d_280774cute7productE)
_ZN40_INTERNAL_bbf44338_4_k_cu_6248115d_280774cute7productE:
	.zero		1
	.type		_ZN40_INTERNAL_bbf44338_4_k_cu_6248115d_280774cuda3std3__45__cpo3endE,@object
	.size		_ZN40_INTERNAL_bbf44338_4_k_cu_6248115d_280774cuda3std3__45__cpo3endE,(_ZN40_INTERNAL_bbf44338_4_k_cu_6248115d_280774cuda3std3__419piecewise_constructE - _ZN40_INTERNAL_bbf44338_4_k_cu_6248115d_280774cuda3std3__45__cpo3endE)
_ZN40_INTERNAL_bbf44338_4_k_cu_6248115d_280774cuda3std3__45__cpo3endE:
	.zero		1
	.type		_ZN40_INTERNAL_bbf44338_4_k_cu_6248115d_280774cuda3std3__419piecewise_constructE,@object
	.size		_ZN40_INTERNAL_bbf44338_4_k_cu_6248115d_280774cuda3std3__419piecewise_constructE,(_ZN40_INTERNAL_bbf44338_4_k_cu_6248115d_280774cuda3std3__45__cpo4cendE - _ZN40_INTERNAL_bbf44338_4_k_cu_6248115d_280774cuda3std3__419piecewise_constructE)
_ZN40_INTERNAL_bbf44338_4_k_cu_6248115d_280774cuda3std3__419piecewise_constructE:
	.zero		1
	.type		_ZN40_INTERNAL_bbf44338_4_k_cu_6248115d_280774cuda3std3__45__cpo4cendE,@object
	.size		_ZN40_INTERNAL_bbf44338_4_k_cu_6248115d_280774cuda3std3__45__cpo4cendE,(_ZN40_INTERNAL_bbf44338_4_k_cu_6248115d_280774cuda3std6ranges3__45__cpo4swapE - _ZN40_INTERNAL_bbf44338_4_k_cu_6248115d_280774cuda3std3__45__cpo4cendE)
_ZN40_INTERNAL_bbf44338_4_k_cu_6248115d_280774cuda3std3__45__cpo4cendE:
	.zero		1
	.type		_ZN40_INTERNAL_bbf44338_4_k_cu_6248115d_280774cuda3std6ranges3__45__cpo4swapE,@object
	.size		_ZN40_INTERNAL_bbf44338_4_k_cu_6248115d_280774cuda3std6ranges3__45__cpo4swapE,(.L_7 - _ZN40_INTERNAL_bbf44338_4_k_cu_6248115d_280774cuda3std6ranges3__45__cpo4swapE)
_ZN40_INTERNAL_bbf44338_4_k_cu_6248115d_280774cuda3std6ranges3__45__cpo4swapE:
	.zero		1
.L_7:


//--------------------- .nv.constant0._ZN7cutlass13device_kernelINS_4gemm6kernel13GemmUniversalIN4cute5tupleIJiiiiEEENS1_10collective13CollectiveMmaINS1_37MainloopSm90TmaGmmaWarpSpecializedFP8ILi18ENS5_IJNS4_1CILi2EEESB_NSA_ILi1EEEEEENS1_35KernelTmaWarpSpecializedCooperativeEEENS5_IJNSA_ILi256EEENSA_ILi128EEENSA_ILi32EEEEEENS_12float_e4m3_tENS5_IJlSC_lEEESK_SL_NS4_8TiledMMAINS4_8MMA_AtomIJNS4_4SM904GMMA31MMA_64x128x32_F32E4M3E4M3_SS_TNILNSP_7ScaleInE1ELSR_1EEEEEENS4_6LayoutINS5_IJSB_SC_SC_EEENS5_IJSC_NSA_ILi0EEESW_EEEEENS5_IJNS4_10UnderscoreESZ_SZ_EEEEENS4_23SM90_TMA_LOAD_MULTICASTENS4_14ComposedLayoutINS4_7SwizzleILi1ELi4ELi3EEENS4_18smem_ptr_flag_bitsILi8EEENSU_INS5_IJNSA_ILi8EEESI_EEENS5_IJSI_SC_EEEEEEEvNS4_8identityES12_S1C_vS1D_EENS_8epilogue10collective6detail29Sm90TmaWarpSpecializedAdapterINS1G_15DefaultEpilogueISK_SL_SL_NS1F_6thread17LinearCombinationISK_Li1EffLNS1K_9ScaleType4KindE0ELNS_15FloatRoundStyleE2ESK_EENS1_15EpilogueDefaultEEEEEvvEEEEvNT_6ParamsE --------------------------
	.section	.nv.constant0._ZN7cutlass13device_kernelINS_4gemm6kernel13GemmUniversalIN4cute5tupleIJiiiiEEENS1_10collective13CollectiveMmaINS1_37MainloopSm90TmaGmmaWarpSpecializedFP8ILi18ENS5_IJNS4_1CILi2EEESB_NSA_ILi1EEEEEENS1_35KernelTmaWarpSpecializedCooperativeEEENS5_IJNSA_ILi256EEENSA_ILi128EEENSA_ILi32EEEEEENS_12float_e4m3_tENS5_IJlSC_lEEESK_SL_NS4_8TiledMMAINS4_8MMA_AtomIJNS4_4SM904GMMA31MMA_64x128x32_F32E4M3E4M3_SS_TNILNSP_7ScaleInE1ELSR_1EEEEEENS4_6LayoutINS5_IJSB_SC_SC_EEENS5_IJSC_NSA_ILi0EEESW_EEEEENS5_IJNS4_10UnderscoreESZ_SZ_EEEEENS4_23SM90_TMA_LOAD_MULTICASTENS4_14ComposedLayoutINS4_7SwizzleILi1ELi4ELi3EEENS4_18smem_ptr_flag_bitsILi8EEENSU_INS5_IJNSA_ILi8EEESI_EEENS5_IJSI_SC_EEEEEEEvNS4_8identityES12_S1C_vS1D_EENS_8epilogue10collective6detail29Sm90TmaWarpSpecializedAdapterINS1G_15DefaultEpilogueISK_SL_SL_NS1F_6thread17LinearCombinationISK_Li1EffLNS1K_9ScaleType4KindE0ELNS_15FloatRoundStyleE2ESK_EENS1_15EpilogueDefaultEEEEEvvEEEEvNT_6ParamsE,"a",@progbits
	.sectionflags	@""
	.align	4
.nv.constant0._ZN7cutlass13device_kernelINS_4gemm6kernel13GemmUniversalIN4cute5tupleIJiiiiEEENS1_10collective13CollectiveMmaINS1_37MainloopSm90TmaGmmaWarpSpecializedFP8ILi18ENS5_IJNS4_1CILi2EEESB_NSA_ILi1EEEEEENS1_35KernelTmaWarpSpecializedCooperativeEEENS5_IJNSA_ILi256EEENSA_ILi128EEENSA_ILi32EEEEEENS_12float_e4m3_tENS5_IJlSC_lEEESK_SL_NS4_8TiledMMAINS4_8MMA_AtomIJNS4_4SM904GMMA31MMA_64x128x32_F32E4M3E4M3_SS_TNILNSP_7ScaleInE1ELSR_1EEEEEENS4_6LayoutINS5_IJSB_SC_SC_EEENS5_IJSC_NSA_ILi0EEESW_EEEEENS5_IJNS4_10UnderscoreESZ_SZ_EEEEENS4_23SM90_TMA_LOAD_MULTICASTENS4_14ComposedLayoutINS4_7SwizzleILi1ELi4ELi3EEENS4_18smem_ptr_flag_bitsILi8EEENSU_INS5_IJNSA_ILi8EEESI_EEENS5_IJSI_SC_EEEEEEEvNS4_8identityES12_S1C_vS1D_EENS_8epilogue10collective6detail29Sm90TmaWarpSpecializedAdapterINS1G_15DefaultEpilogueISK_SL_SL_NS1F_6thread17LinearCombinationISK_Li1EffLNS1K_9ScaleType4KindE0ELNS_15FloatRoundStyleE2ESK_EENS1_15EpilogueDefaultEEEEEvvEEEEvNT_6ParamsE:
	.zero		1664


//--------------------- SYMBOLS --------------------------

	.type		.nv.reservedSmem.offset0,@object
	.size		.nv.reservedSmem.offset0,0x4
